//
// Generated by NVIDIA NVVM Compiler
//
// Compiler Build ID: CL-36424714
// Cuda compilation tools, release 13.0, V13.0.88
// Based on NVVM 20.0.0
//

.version 9.0
.target sm_100
.address_size 64

	// .globl	_Z27computeDistanceMatrixKernelPKdS0_Pdi
.const .align 4 .u32 d_n;
.const .align 8 .f64 d_inf = 0d7FF0000000000000;
.global .align 1 .b8 _ZN34_INTERNAL_b58c72b9_4_k_cu_47d4e8074cuda3std3__45__cpo5beginE[1];
.global .align 1 .b8 _ZN34_INTERNAL_b58c72b9_4_k_cu_47d4e8074cuda3std3__45__cpo3endE[1];
.global .align 1 .b8 _ZN34_INTERNAL_b58c72b9_4_k_cu_47d4e8074cuda3std3__45__cpo6cbeginE[1];
.global .align 1 .b8 _ZN34_INTERNAL_b58c72b9_4_k_cu_47d4e8074cuda3std3__45__cpo4cendE[1];
.global .align 1 .b8 _ZN34_INTERNAL_b58c72b9_4_k_cu_47d4e8074cuda3std3__45__cpo6rbeginE[1];
.global .align 1 .b8 _ZN34_INTERNAL_b58c72b9_4_k_cu_47d4e8074cuda3std3__45__cpo4rendE[1];
.global .align 1 .b8 _ZN34_INTERNAL_b58c72b9_4_k_cu_47d4e8074cuda3std3__45__cpo7crbeginE[1];
.global .align 1 .b8 _ZN34_INTERNAL_b58c72b9_4_k_cu_47d4e8074cuda3std3__45__cpo5crendE[1];
.global .align 1 .b8 _ZN34_INTERNAL_b58c72b9_4_k_cu_47d4e8074cuda3std3__436_GLOBAL__N__b58c72b9_4_k_cu_47d4e8076ignoreE[1];
.global .align 1 .b8 _ZN34_INTERNAL_b58c72b9_4_k_cu_47d4e8074cuda3std3__419piecewise_constructE[1];
.global .align 1 .b8 _ZN34_INTERNAL_b58c72b9_4_k_cu_47d4e8074cuda3std3__48in_placeE[1];
.global .align 1 .b8 _ZN34_INTERNAL_b58c72b9_4_k_cu_47d4e8074cuda3std3__420unreachable_sentinelE[1];
.global .align 1 .b8 _ZN34_INTERNAL_b58c72b9_4_k_cu_47d4e8074cuda3std3__47nulloptE[1];
.global .align 1 .b8 _ZN34_INTERNAL_b58c72b9_4_k_cu_47d4e8074cuda3std3__48unexpectE[1];
.global .align 1 .b8 _ZN34_INTERNAL_b58c72b9_4_k_cu_47d4e8074cuda3std6ranges3__45__cpo4swapE[1];
.global .align 1 .b8 _ZN34_INTERNAL_b58c72b9_4_k_cu_47d4e8074cuda3std6ranges3__45__cpo9iter_moveE[1];
.global .align 1 .b8 _ZN34_INTERNAL_b58c72b9_4_k_cu_47d4e8074cuda3std6ranges3__45__cpo5beginE[1];
.global .align 1 .b8 _ZN34_INTERNAL_b58c72b9_4_k_cu_47d4e8074cuda3std6ranges3__45__cpo3endE[1];
.global .align 1 .b8 _ZN34_INTERNAL_b58c72b9_4_k_cu_47d4e8074cuda3std6ranges3__45__cpo6cbeginE[1];
.global .align 1 .b8 _ZN34_INTERNAL_b58c72b9_4_k_cu_47d4e8074cuda3std6ranges3__45__cpo4cendE[1];
.global .align 1 .b8 _ZN34_INTERNAL_b58c72b9_4_k_cu_47d4e8074cuda3std6ranges3__45__cpo7advanceE[1];
.global .align 1 .b8 _ZN34_INTERNAL_b58c72b9_4_k_cu_47d4e8074cuda3std6ranges3__45__cpo9iter_swapE[1];
.global .align 1 .b8 _ZN34_INTERNAL_b58c72b9_4_k_cu_47d4e8074cuda3std6ranges3__45__cpo4nextE[1];
.global .align 1 .b8 _ZN34_INTERNAL_b58c72b9_4_k_cu_47d4e8074cuda3std6ranges3__45__cpo4prevE[1];
.global .align 1 .b8 _ZN34_INTERNAL_b58c72b9_4_k_cu_47d4e8074cuda3std6ranges3__45__cpo4dataE[1];
.global .align 1 .b8 _ZN34_INTERNAL_b58c72b9_4_k_cu_47d4e8074cuda3std6ranges3__45__cpo5cdataE[1];
.global .align 1 .b8 _ZN34_INTERNAL_b58c72b9_4_k_cu_47d4e8074cuda3std6ranges3__45__cpo4sizeE[1];
.global .align 1 .b8 _ZN34_INTERNAL_b58c72b9_4_k_cu_47d4e8074cuda3std6ranges3__45__cpo5ssizeE[1];
.global .align 1 .b8 _ZN34_INTERNAL_b58c72b9_4_k_cu_47d4e8074cuda3std6ranges3__45__cpo8distanceE[1];
.global .align 1 .b8 _ZN34_INTERNAL_b58c72b9_4_k_cu_47d4e8076thrust24THRUST_300001_SM_1000_NS8cuda_cub3parE[1];
.global .align 1 .b8 _ZN34_INTERNAL_b58c72b9_4_k_cu_47d4e8076thrust24THRUST_300001_SM_1000_NS8cuda_cub10par_nosyncE[1];
.global .align 1 .b8 _ZN34_INTERNAL_b58c72b9_4_k_cu_47d4e8076thrust24THRUST_300001_SM_1000_NS6system6detail10sequential3seqE[1];
.global .align 1 .b8 _ZN34_INTERNAL_b58c72b9_4_k_cu_47d4e8076thrust24THRUST_300001_SM_1000_NS6system3cpp3parE[1];
.global .align 1 .b8 _ZN34_INTERNAL_b58c72b9_4_k_cu_47d4e8076thrust24THRUST_300001_SM_1000_NS12placeholders2_1E[1];
.global .align 1 .b8 _ZN34_INTERNAL_b58c72b9_4_k_cu_47d4e8076thrust24THRUST_300001_SM_1000_NS12placeholders2_2E[1];
.global .align 1 .b8 _ZN34_INTERNAL_b58c72b9_4_k_cu_47d4e8076thrust24THRUST_300001_SM_1000_NS12placeholders2_3E[1];
.global .align 1 .b8 _ZN34_INTERNAL_b58c72b9_4_k_cu_47d4e8076thrust24THRUST_300001_SM_1000_NS12placeholders2_4E[1];
.global .align 1 .b8 _ZN34_INTERNAL_b58c72b9_4_k_cu_47d4e8076thrust24THRUST_300001_SM_1000_NS12placeholders2_5E[1];
.global .align 1 .b8 _ZN34_INTERNAL_b58c72b9_4_k_cu_47d4e8076thrust24THRUST_300001_SM_1000_NS12placeholders2_6E[1];
.global .align 1 .b8 _ZN34_INTERNAL_b58c72b9_4_k_cu_47d4e8076thrust24THRUST_300001_SM_1000_NS12placeholders2_7E[1];
.global .align 1 .b8 _ZN34_INTERNAL_b58c72b9_4_k_cu_47d4e8076thrust24THRUST_300001_SM_1000_NS12placeholders2_8E[1];
.global .align 1 .b8 _ZN34_INTERNAL_b58c72b9_4_k_cu_47d4e8076thrust24THRUST_300001_SM_1000_NS12placeholders2_9E[1];
.global .align 1 .b8 _ZN34_INTERNAL_b58c72b9_4_k_cu_47d4e8076thrust24THRUST_300001_SM_1000_NS12placeholders3_10E[1];
.global .align 1 .b8 _ZN34_INTERNAL_b58c72b9_4_k_cu_47d4e8076thrust24THRUST_300001_SM_1000_NS3seqE[1];
.global .align 1 .b8 _ZN34_INTERNAL_b58c72b9_4_k_cu_47d4e8076thrust24THRUST_300001_SM_1000_NS6deviceE[1];

.visible .entry _Z27computeDistanceMatrixKernelPKdS0_Pdi(
	.param .u64 .ptr .align 1 _Z27computeDistanceMatrixKernelPKdS0_Pdi_param_0,
	.param .u64 .ptr .align 1 _Z27computeDistanceMatrixKernelPKdS0_Pdi_param_1,
	.param .u64 .ptr .align 1 _Z27computeDistanceMatrixKernelPKdS0_Pdi_param_2,
	.param .u32 _Z27computeDistanceMatrixKernelPKdS0_Pdi_param_3
)
{
	.reg .pred 	%p<3>;
	.reg .b32 	%r<15>;
	.reg .b64 	%rd<18>;
	.reg .b64 	%fd<10>;

	ld.param.u64 	%rd2, [_Z27computeDistanceMatrixKernelPKdS0_Pdi_param_0];
	ld.param.u64 	%rd3, [_Z27computeDistanceMatrixKernelPKdS0_Pdi_param_1];
	ld.param.u64 	%rd4, [_Z27computeDistanceMatrixKernelPKdS0_Pdi_param_2];
	ld.param.u32 	%r4, [_Z27computeDistanceMatrixKernelPKdS0_Pdi_param_3];
	cvta.to.global.u64 	%rd1, %rd4;
	mov.u32 	%r5, %ctaid.x;
	mov.u32 	%r6, %ntid.x;
	mov.u32 	%r7, %tid.x;
	mad.lo.s32 	%r1, %r5, %r6, %r7;
	mov.u32 	%r8, %ctaid.y;
	mov.u32 	%r9, %ntid.y;
	mov.u32 	%r10, %tid.y;
	mad.lo.s32 	%r11, %r8, %r9, %r10;
	max.s32 	%r12, %r1, %r11;
	setp.ge.s32 	%p1, %r12, %r4;
	@%p1 bra 	$L__BB0_4;
	setp.eq.s32 	%p2, %r1, %r11;
	@%p2 bra 	$L__BB0_3;
	cvta.to.global.u64 	%rd5, %rd3;
	cvta.to.global.u64 	%rd6, %rd2;
	mul.wide.s32 	%rd7, %r1, 8;
	add.s64 	%rd8, %rd6, %rd7;
	ld.global.f64 	%fd1, [%rd8];
	mul.wide.u32 	%rd9, %r11, 8;
	add.s64 	%rd10, %rd6, %rd9;
	ld.global.f64 	%fd2, [%rd10];
	sub.f64 	%fd3, %fd1, %fd2;
	add.s64 	%rd11, %rd5, %rd7;
	ld.global.f64 	%fd4, [%rd11];
	add.s64 	%rd12, %rd5, %rd9;
	ld.global.f64 	%fd5, [%rd12];
	sub.f64 	%fd6, %fd4, %fd5;
	mul.f64 	%fd7, %fd6, %fd6;
	fma.rn.f64 	%fd8, %fd3, %fd3, %fd7;
	sqrt.rn.f64 	%fd9, %fd8;
	mad.lo.s32 	%r13, %r4, %r1, %r11;
	mul.wide.s32 	%rd13, %r13, 8;
	add.s64 	%rd14, %rd1, %rd13;
	st.global.f64 	[%rd14], %fd9;
	bra.uni 	$L__BB0_4;
$L__BB0_3:
	mad.lo.s32 	%r14, %r4, %r1, %r1;
	mul.wide.u32 	%rd15, %r14, 8;
	add.s64 	%rd16, %rd1, %rd15;
	mov.b64 	%rd17, 0;
	st.global.u64 	[%rd16], %rd17;
$L__BB0_4:
	ret;

}
	// .globl	_Z18processEdgesKernelPKdPKiiPdPi
.visible .entry _Z18processEdgesKernelPKdPKiiPdPi(
	.param .u64 .ptr .align 1 _Z18processEdgesKernelPKdPKiiPdPi_param_0,
	.param .u64 .ptr .align 1 _Z18processEdgesKernelPKdPKiiPdPi_param_1,
	.param .u32 _Z18processEdgesKernelPKdPKiiPdPi_param_2,
	.param .u64 .ptr .align 1 _Z18processEdgesKernelPKdPKiiPdPi_param_3,
	.param .u64 .ptr .align 1 _Z18processEdgesKernelPKdPKiiPdPi_param_4
)
{
	.local .align 16 .b8 	__local_depot1[10240];
	.reg .b64 	%SP;
	.reg .b64 	%SPL;
	.reg .pred 	%p<176>;
	.reg .b16 	%rs<83>;
	.reg .b32 	%r<812>;
	.reg .b64 	%rd<418>;
	.reg .b64 	%fd<232>;

	mov.u64 	%SPL, __local_depot1;
	ld.param.u64 	%rd38, [_Z18processEdgesKernelPKdPKiiPdPi_param_0];
	ld.param.u64 	%rd37, [_Z18processEdgesKernelPKdPKiiPdPi_param_1];
	ld.param.u32 	%r221, [_Z18processEdgesKernelPKdPKiiPdPi_param_2];
	ld.param.u64 	%rd39, [_Z18processEdgesKernelPKdPKiiPdPi_param_3];
	ld.param.u64 	%rd40, [_Z18processEdgesKernelPKdPKiiPdPi_param_4];
	cvta.to.global.u64 	%rd1, %rd38;
	cvta.to.global.u64 	%rd2, %rd40;
	cvta.to.global.u64 	%rd3, %rd39;
	add.u64 	%rd4, %SPL, 0;
	add.u64 	%rd5, %SPL, 4096;
	add.u64 	%rd6, %SPL, 5120;
	add.u64 	%rd7, %SPL, 9216;
	mov.u32 	%r222, %ctaid.x;
	mov.u32 	%r223, %ntid.x;
	mov.u32 	%r224, %tid.x;
	mad.lo.s32 	%r1, %r222, %r223, %r224;
	setp.ge.s32 	%p1, %r1, %r221;
	@%p1 bra 	$L__BB1_183;
	cvta.to.global.u64 	%rd45, %rd37;
	shl.b32 	%r225, %r1, 1;
	mul.wide.s32 	%rd46, %r225, 4;
	add.s64 	%rd47, %rd45, %rd46;
	ld.global.u32 	%r2, [%rd47];
	ld.global.u32 	%r3, [%rd47+4];
	st.local.v2.u32 	[%rd4], {%r2, %r3};
	ld.const.u32 	%r226, [d_n];
	setp.lt.s32 	%p2, %r226, 1;
	@%p2 bra 	$L__BB1_14;
	and.b32  	%r5, %r226, 15;
	setp.lt.u32 	%p3, %r226, 16;
	mov.b32 	%r715, 0;
	@%p3 bra 	$L__BB1_5;
	and.b32  	%r715, %r226, 2147483632;
	mov.b32 	%r713, 0;
$L__BB1_4:
	.pragma "nounroll";
	cvt.u64.u32 	%rd48, %r713;
	add.s64 	%rd49, %rd5, %rd48;
	mov.b32 	%r229, 16843009;
	st.local.v4.b32 	[%rd49], {%r229, %r229, %r229, %r229};
	add.s32 	%r713, %r713, 16;
	setp.ne.s32 	%p4, %r713, %r715;
	@%p4 bra 	$L__BB1_4;
$L__BB1_5:
	setp.eq.s32 	%p5, %r5, 0;
	@%p5 bra 	$L__BB1_14;
	and.b32  	%r10, %r226, 7;
	setp.lt.u32 	%p6, %r5, 8;
	@%p6 bra 	$L__BB1_8;
	cvt.u64.u32 	%rd50, %r715;
	add.s64 	%rd51, %rd5, %rd50;
	mov.b16 	%rs22, 1;
	st.local.u8 	[%rd51], %rs22;
	st.local.u8 	[%rd51+1], %rs22;
	st.local.u8 	[%rd51+2], %rs22;
	st.local.u8 	[%rd51+3], %rs22;
	st.local.u8 	[%rd51+4], %rs22;
	st.local.u8 	[%rd51+5], %rs22;
	st.local.u8 	[%rd51+6], %rs22;
	st.local.u8 	[%rd51+7], %rs22;
	add.s32 	%r715, %r715, 8;
$L__BB1_8:
	setp.eq.s32 	%p7, %r10, 0;
	@%p7 bra 	$L__BB1_14;
	and.b32  	%r13, %r226, 3;
	setp.lt.u32 	%p8, %r10, 4;
	@%p8 bra 	$L__BB1_11;
	cvt.u64.u32 	%rd52, %r715;
	add.s64 	%rd53, %rd5, %rd52;
	mov.b16 	%rs23, 1;
	st.local.u8 	[%rd53], %rs23;
	st.local.u8 	[%rd53+1], %rs23;
	st.local.u8 	[%rd53+2], %rs23;
	st.local.u8 	[%rd53+3], %rs23;
	add.s32 	%r715, %r715, 4;
$L__BB1_11:
	setp.eq.s32 	%p9, %r13, 0;
	@%p9 bra 	$L__BB1_14;
	mov.b32 	%r718, 0;
$L__BB1_13:
	.pragma "nounroll";
	cvt.u64.u32 	%rd54, %r715;
	add.s64 	%rd55, %rd5, %rd54;
	mov.b16 	%rs24, 1;
	st.local.u8 	[%rd55], %rs24;
	add.s32 	%r715, %r715, 1;
	add.s32 	%r718, %r718, 1;
	setp.ne.s32 	%p10, %r718, %r13;
	@%p10 bra 	$L__BB1_13;
$L__BB1_14:
	cvt.s64.s32 	%rd56, %r2;
	add.s64 	%rd57, %rd5, %rd56;
	mov.b16 	%rs25, 0;
	st.local.u8 	[%rd57], %rs25;
	cvt.s64.s32 	%rd58, %r3;
	add.s64 	%rd59, %rd5, %rd58;
	st.local.u8 	[%rd59], %rs25;
	setp.lt.s32 	%p11, %r226, 3;
	mov.b32 	%r726, 2;
	@%p11 bra 	$L__BB1_29;
	ld.const.f64 	%fd1, [d_inf];
	and.b32  	%r20, %r226, 15;
	add.s32 	%r21, %r20, -1;
	and.b32  	%r22, %r226, 7;
	add.s32 	%r23, %r22, -1;
	and.b32  	%r24, %r226, 3;
	add.s32 	%r25, %r24, -1;
	and.b32  	%r26, %r226, 2147483632;
	and.b32  	%r27, %r226, 2147483640;
	and.b32  	%r28, %r226, 1;
	mov.b32 	%r719, 0;
	mov.b16 	%rs75, 0;
	mov.u16 	%rs76, %rs75;
	mov.u16 	%rs77, %rs75;
$L__BB1_16:
	mov.u32 	%r29, %r719;
	add.s32 	%r726, %r29, 2;
	add.s32 	%r31, %r29, 3;
	add.s16 	%rs4, %rs76, 2;
	add.s16 	%rs5, %rs77, 2;
	add.s32 	%r719, %r29, 1;
	cvt.u32.u16 	%r233, %rs4;
	and.b32  	%r33, %r233, 7;
	add.s32 	%r34, %r33, -1;
	cvt.u32.u16 	%r234, %rs5;
	and.b32  	%r35, %r234, 15;
	add.s32 	%r36, %r35, -1;
	setp.lt.s32 	%p12, %r31, %r226;
	@%p12 bra 	$L__BB1_99;
	and.b32  	%r37, %r726, 15;
	and.b32  	%r38, %r726, -16;
	and.b32  	%r39, %r35, 7;
	and.b32  	%r40, %r33, 3;
	neg.s32 	%r41, %r38;
	mov.b32 	%r739, -1;
	mov.b32 	%r42, 0;
	mov.f64 	%fd197, %fd1;
	mov.u32 	%r738, %r739;
$L__BB1_18:
	cvt.u64.u32 	%rd60, %r42;
	add.s64 	%rd61, %rd5, %rd60;
	ld.local.u8 	%rs29, [%rd61];
	setp.ne.s16 	%p13, %rs29, 0;
	@%p13 bra 	$L__BB1_44;
$L__BB1_19:
	add.s32 	%r42, %r42, 1;
	setp.eq.s32 	%p67, %r42, %r226;
	@%p67 bra 	$L__BB1_20;
	bra.uni 	$L__BB1_18;
$L__BB1_20:
	setp.eq.s32 	%p154, %r738, -1;
	@%p154 bra 	$L__BB1_29;
	setp.gt.s32 	%p155, %r726, %r739;
	@%p155 bra 	$L__BB1_22;
	bra.uni 	$L__BB1_28;
$L__BB1_22:
	sub.s32 	%r623, %r726, %r739;
	and.b32  	%r50, %r623, 3;
	setp.eq.s32 	%p156, %r50, 0;
	@%p156 bra 	$L__BB1_26;
	mul.wide.s32 	%rd328, %r726, 4;
	add.s64 	%rd9, %rd4, %rd328;
	ld.local.u32 	%r624, [%rd9+-4];
	st.local.u32 	[%rd9], %r624;
	setp.eq.s32 	%p157, %r50, 1;
	mov.u32 	%r726, %r719;
	@%p157 bra 	$L__BB1_26;
	ld.local.u32 	%r625, [%rd9+-8];
	st.local.u32 	[%rd9+-4], %r625;
	setp.eq.s32 	%p158, %r50, 2;
	mov.u32 	%r726, %r29;
	@%p158 bra 	$L__BB1_26;
	add.s32 	%r726, %r29, -1;
	ld.local.u32 	%r626, [%rd9+-12];
	st.local.u32 	[%rd9+-8], %r626;
$L__BB1_26:
	sub.s32 	%r627, %r719, %r739;
	setp.lt.u32 	%p159, %r627, 3;
	@%p159 bra 	$L__BB1_28;
$L__BB1_27:
	mul.wide.s32 	%rd329, %r726, 4;
	add.s64 	%rd330, %rd4, %rd329;
	ld.local.u32 	%r628, [%rd330+-4];
	st.local.u32 	[%rd330], %r628;
	ld.local.u32 	%r629, [%rd330+-8];
	st.local.u32 	[%rd330+-4], %r629;
	ld.local.u32 	%r630, [%rd330+-12];
	st.local.u32 	[%rd330+-8], %r630;
	add.s32 	%r726, %r726, -4;
	ld.local.u32 	%r631, [%rd330+-16];
	st.local.u32 	[%rd330+-12], %r631;
	setp.gt.s32 	%p160, %r726, %r739;
	@%p160 bra 	$L__BB1_27;
$L__BB1_28:
	mul.wide.s32 	%rd331, %r739, 4;
	add.s64 	%rd332, %rd4, %rd331;
	st.local.u32 	[%rd332], %r738;
	cvt.s64.s32 	%rd333, %r738;
	add.s64 	%rd334, %rd5, %rd333;
	mov.b16 	%rs74, 0;
	st.local.u8 	[%rd334], %rs74;
	setp.eq.s32 	%p161, %r31, %r226;
	add.s16 	%rs77, %rs77, 1;
	add.s16 	%rs76, %rs76, 1;
	add.s16 	%rs75, %rs75, 1;
	mov.u32 	%r726, %r226;
	@%p161 bra 	$L__BB1_29;
	bra.uni 	$L__BB1_16;
$L__BB1_29:
	setp.ne.s32 	%p162, %r726, %r226;
	@%p162 bra 	$L__BB1_184;
	setp.lt.s32 	%p163, %r226, 1;
	@%p163 bra 	$L__BB1_182;
	and.b32  	%r193, %r226, 7;
	setp.lt.u32 	%p164, %r226, 8;
	mov.f64 	%fd231, 0d0000000000000000;
	mov.b32 	%r805, 0;
	@%p164 bra 	$L__BB1_34;
	and.b32  	%r805, %r226, 2147483640;
	neg.s32 	%r803, %r805;
	add.s64 	%rd415, %rd4, 16;
	mov.f64 	%fd231, 0d0000000000000000;
	mov.b32 	%r802, 4;
$L__BB1_33:
	.pragma "nounroll";
	ld.local.v4.u32 	{%r634, %r635, %r636, %r637}, [%rd415+-16];
	add.s32 	%r638, %r802, -3;
	rem.u32 	%r639, %r638, %r226;
	mul.wide.u32 	%rd340, %r639, 4;
	add.s64 	%rd341, %rd4, %rd340;
	ld.local.u32 	%r640, [%rd341];
	mad.lo.s32 	%r641, %r226, %r634, %r640;
	mul.wide.s32 	%rd342, %r641, 8;
	add.s64 	%rd343, %rd1, %rd342;
	ld.global.f64 	%fd165, [%rd343];
	add.f64 	%fd166, %fd231, %fd165;
	add.s32 	%r642, %r802, -2;
	rem.u32 	%r643, %r642, %r226;
	mul.wide.u32 	%rd344, %r643, 4;
	add.s64 	%rd345, %rd4, %rd344;
	ld.local.u32 	%r644, [%rd345];
	mad.lo.s32 	%r645, %r226, %r635, %r644;
	mul.wide.s32 	%rd346, %r645, 8;
	add.s64 	%rd347, %rd1, %rd346;
	ld.global.f64 	%fd167, [%rd347];
	add.f64 	%fd168, %fd166, %fd167;
	add.s32 	%r646, %r802, -1;
	rem.u32 	%r647, %r646, %r226;
	mul.wide.u32 	%rd348, %r647, 4;
	add.s64 	%rd349, %rd4, %rd348;
	ld.local.u32 	%r648, [%rd349];
	mad.lo.s32 	%r649, %r226, %r636, %r648;
	mul.wide.s32 	%rd350, %r649, 8;
	add.s64 	%rd351, %rd1, %rd350;
	ld.global.f64 	%fd169, [%rd351];
	add.f64 	%fd170, %fd168, %fd169;
	add.s32 	%r650, %r802, 4;
	rem.u32 	%r651, %r802, %r226;
	mul.wide.u32 	%rd352, %r651, 4;
	add.s64 	%rd353, %rd4, %rd352;
	ld.local.u32 	%r652, [%rd353];
	mad.lo.s32 	%r653, %r226, %r637, %r652;
	mul.wide.s32 	%rd354, %r653, 8;
	add.s64 	%rd355, %rd1, %rd354;
	ld.global.f64 	%fd171, [%rd355];
	add.f64 	%fd172, %fd170, %fd171;
	ld.local.v4.u32 	{%r654, %r655, %r656, %r657}, [%rd415];
	add.s32 	%r658, %r802, 1;
	rem.u32 	%r659, %r658, %r226;
	mul.wide.u32 	%rd356, %r659, 4;
	add.s64 	%rd357, %rd4, %rd356;
	ld.local.u32 	%r660, [%rd357];
	mad.lo.s32 	%r661, %r226, %r654, %r660;
	mul.wide.s32 	%rd358, %r661, 8;
	add.s64 	%rd359, %rd1, %rd358;
	ld.global.f64 	%fd173, [%rd359];
	add.f64 	%fd174, %fd172, %fd173;
	add.s32 	%r662, %r802, 2;
	rem.u32 	%r663, %r662, %r226;
	mul.wide.u32 	%rd360, %r663, 4;
	add.s64 	%rd361, %rd4, %rd360;
	ld.local.u32 	%r664, [%rd361];
	mad.lo.s32 	%r665, %r226, %r655, %r664;
	mul.wide.s32 	%rd362, %r665, 8;
	add.s64 	%rd363, %rd1, %rd362;
	ld.global.f64 	%fd175, [%rd363];
	add.f64 	%fd176, %fd174, %fd175;
	add.s32 	%r666, %r802, 3;
	rem.u32 	%r667, %r666, %r226;
	mul.wide.u32 	%rd364, %r667, 4;
	add.s64 	%rd365, %rd4, %rd364;
	ld.local.u32 	%r668, [%rd365];
	mad.lo.s32 	%r669, %r226, %r656, %r668;
	mul.wide.s32 	%rd366, %r669, 8;
	add.s64 	%rd367, %rd1, %rd366;
	ld.global.f64 	%fd177, [%rd367];
	add.f64 	%fd178, %fd176, %fd177;
	rem.u32 	%r670, %r650, %r226;
	mul.wide.u32 	%rd368, %r670, 4;
	add.s64 	%rd369, %rd4, %rd368;
	ld.local.u32 	%r671, [%rd369];
	mad.lo.s32 	%r672, %r226, %r657, %r671;
	mul.wide.s32 	%rd370, %r672, 8;
	add.s64 	%rd371, %rd1, %rd370;
	ld.global.f64 	%fd179, [%rd371];
	add.f64 	%fd231, %fd178, %fd179;
	add.s32 	%r803, %r803, 8;
	add.s32 	%r802, %r802, 8;
	add.s64 	%rd415, %rd415, 32;
	setp.ne.s32 	%p165, %r803, 0;
	@%p165 bra 	$L__BB1_33;
$L__BB1_34:
	setp.eq.s32 	%p166, %r193, 0;
	@%p166 bra 	$L__BB1_42;
	and.b32  	%r201, %r226, 3;
	setp.lt.u32 	%p167, %r193, 4;
	@%p167 bra 	$L__BB1_37;
	mul.wide.u32 	%rd372, %r805, 4;
	add.s64 	%rd373, %rd4, %rd372;
	ld.local.u32 	%r673, [%rd373];
	add.s32 	%r674, %r805, 1;
	rem.s32 	%r675, %r674, %r226;
	mul.wide.u32 	%rd374, %r675, 4;
	add.s64 	%rd375, %rd4, %rd374;
	ld.local.u32 	%r676, [%rd375];
	mad.lo.s32 	%r677, %r226, %r673, %r676;
	mul.wide.s32 	%rd376, %r677, 8;
	add.s64 	%rd377, %rd1, %rd376;
	ld.global.f64 	%fd181, [%rd377];
	add.f64 	%fd182, %fd231, %fd181;
	ld.local.u32 	%r678, [%rd373+4];
	add.s32 	%r679, %r805, 2;
	rem.s32 	%r680, %r679, %r226;
	mul.wide.u32 	%rd378, %r680, 4;
	add.s64 	%rd379, %rd4, %rd378;
	ld.local.u32 	%r681, [%rd379];
	mad.lo.s32 	%r682, %r226, %r678, %r681;
	mul.wide.s32 	%rd380, %r682, 8;
	add.s64 	%rd381, %rd1, %rd380;
	ld.global.f64 	%fd183, [%rd381];
	add.f64 	%fd184, %fd182, %fd183;
	ld.local.u32 	%r683, [%rd373+8];
	add.s32 	%r684, %r805, 3;
	rem.s32 	%r685, %r684, %r226;
	mul.wide.u32 	%rd382, %r685, 4;
	add.s64 	%rd383, %rd4, %rd382;
	ld.local.u32 	%r686, [%rd383];
	mad.lo.s32 	%r687, %r226, %r683, %r686;
	mul.wide.s32 	%rd384, %r687, 8;
	add.s64 	%rd385, %rd1, %rd384;
	ld.global.f64 	%fd185, [%rd385];
	add.f64 	%fd186, %fd184, %fd185;
	ld.local.u32 	%r688, [%rd373+12];
	add.s32 	%r805, %r805, 4;
	rem.s32 	%r689, %r805, %r226;
	mul.wide.u32 	%rd386, %r689, 4;
	add.s64 	%rd387, %rd4, %rd386;
	ld.local.u32 	%r690, [%rd387];
	mad.lo.s32 	%r691, %r226, %r688, %r690;
	mul.wide.s32 	%rd388, %r691, 8;
	add.s64 	%rd389, %rd1, %rd388;
	ld.global.f64 	%fd187, [%rd389];
	add.f64 	%fd231, %fd186, %fd187;
$L__BB1_37:
	setp.eq.s32 	%p168, %r201, 0;
	@%p168 bra 	$L__BB1_42;
	setp.eq.s32 	%p169, %r201, 1;
	@%p169 bra 	$L__BB1_40;
	mul.wide.u32 	%rd390, %r805, 4;
	add.s64 	%rd391, %rd4, %rd390;
	ld.local.u32 	%r692, [%rd391];
	add.s32 	%r693, %r805, 1;
	rem.s32 	%r694, %r693, %r226;
	mul.wide.u32 	%rd392, %r694, 4;
	add.s64 	%rd393, %rd4, %rd392;
	ld.local.u32 	%r695, [%rd393];
	mad.lo.s32 	%r696, %r226, %r692, %r695;
	mul.wide.s32 	%rd394, %r696, 8;
	add.s64 	%rd395, %rd1, %rd394;
	ld.global.f64 	%fd189, [%rd395];
	add.f64 	%fd190, %fd231, %fd189;
	ld.local.u32 	%r697, [%rd391+4];
	add.s32 	%r805, %r805, 2;
	rem.s32 	%r698, %r805, %r226;
	mul.wide.u32 	%rd396, %r698, 4;
	add.s64 	%rd397, %rd4, %rd396;
	ld.local.u32 	%r699, [%rd397];
	mad.lo.s32 	%r700, %r226, %r697, %r699;
	mul.wide.s32 	%rd398, %r700, 8;
	add.s64 	%rd399, %rd1, %rd398;
	ld.global.f64 	%fd191, [%rd399];
	add.f64 	%fd231, %fd190, %fd191;
$L__BB1_40:
	and.b32  	%r701, %r226, 1;
	setp.eq.b32 	%p170, %r701, 1;
	not.pred 	%p171, %p170;
	@%p171 bra 	$L__BB1_42;
	mul.wide.u32 	%rd400, %r805, 4;
	add.s64 	%rd401, %rd4, %rd400;
	ld.local.u32 	%r702, [%rd401];
	add.s32 	%r703, %r805, 1;
	rem.s32 	%r704, %r703, %r226;
	mul.wide.u32 	%rd402, %r704, 4;
	add.s64 	%rd403, %rd4, %rd402;
	ld.local.u32 	%r705, [%rd403];
	mad.lo.s32 	%r706, %r226, %r702, %r705;
	mul.wide.s32 	%rd404, %r706, 8;
	add.s64 	%rd405, %rd1, %rd404;
	ld.global.f64 	%fd192, [%rd405];
	add.f64 	%fd231, %fd231, %fd192;
$L__BB1_42:
	mul.wide.s32 	%rd406, %r1, 8;
	add.s64 	%rd407, %rd3, %rd406;
	st.global.f64 	[%rd407], %fd231;
	mul.lo.s32 	%r206, %r226, %r1;
	and.b32  	%r207, %r226, 3;
	setp.lt.u32 	%p172, %r226, 4;
	mov.b32 	%r809, 0;
	@%p172 bra 	$L__BB1_179;
	and.b32  	%r809, %r226, 2147483644;
	neg.s32 	%r808, %r809;
	add.s64 	%rd31, %rd2, 8;
	mov.u64 	%rd416, %rd4;
	mov.u32 	%r807, %r206;
	bra.uni 	$L__BB1_178;
$L__BB1_44:
	add.s64 	%rd8, %rd7, %rd60;
	mov.b32 	%r727, 0;
	mov.b16 	%rs78, 0;
	mov.u16 	%rs79, %rs78;
$L__BB1_45:
	setp.lt.u32 	%p14, %r719, 15;
	sub.s32 	%r56, %r726, %r727;
	mov.b32 	%r732, 0;
	@%p14 bra 	$L__BB1_48;
	add.s64 	%rd414, %rd4, 32;
	add.s64 	%rd413, %rd6, 32;
	mov.u32 	%r730, %r41;
$L__BB1_47:
	.pragma "nounroll";
	ld.local.v4.u32 	{%r239, %r240, %r241, %r242}, [%rd414+-32];
	st.local.v4.u32 	[%rd413+-32], {%r239, %r240, %r241, %r242};
	ld.local.v4.u32 	{%r243, %r244, %r245, %r246}, [%rd414+-16];
	st.local.v4.u32 	[%rd413+-16], {%r243, %r244, %r245, %r246};
	ld.local.v4.u32 	{%r247, %r248, %r249, %r250}, [%rd414];
	st.local.v4.u32 	[%rd413], {%r247, %r248, %r249, %r250};
	ld.local.v4.u32 	{%r251, %r252, %r253, %r254}, [%rd414+16];
	st.local.v4.u32 	[%rd413+16], {%r251, %r252, %r253, %r254};
	add.s32 	%r730, %r730, 16;
	add.s64 	%rd414, %rd414, 64;
	add.s64 	%rd413, %rd413, 64;
	setp.ne.s32 	%p15, %r730, 0;
	mov.u32 	%r732, %r38;
	@%p15 bra 	$L__BB1_47;
$L__BB1_48:
	setp.eq.s32 	%p16, %r37, 0;
	@%p16 bra 	$L__BB1_58;
	setp.lt.u32 	%p17, %r36, 7;
	@%p17 bra 	$L__BB1_51;
	mul.wide.u32 	%rd63, %r732, 4;
	add.s64 	%rd64, %rd4, %rd63;
	ld.local.u32 	%r255, [%rd64];
	add.s64 	%rd65, %rd6, %rd63;
	st.local.u32 	[%rd65], %r255;
	ld.local.u32 	%r256, [%rd64+4];
	st.local.u32 	[%rd65+4], %r256;
	ld.local.u32 	%r257, [%rd64+8];
	st.local.u32 	[%rd65+8], %r257;
	ld.local.u32 	%r258, [%rd64+12];
	st.local.u32 	[%rd65+12], %r258;
	ld.local.u32 	%r259, [%rd64+16];
	st.local.u32 	[%rd65+16], %r259;
	ld.local.u32 	%r260, [%rd64+20];
	st.local.u32 	[%rd65+20], %r260;
	ld.local.u32 	%r261, [%rd64+24];
	st.local.u32 	[%rd65+24], %r261;
	ld.local.u32 	%r262, [%rd64+28];
	st.local.u32 	[%rd65+28], %r262;
	add.s32 	%r732, %r732, 8;
$L__BB1_51:
	setp.eq.s32 	%p18, %r39, 0;
	@%p18 bra 	$L__BB1_58;
	setp.lt.u32 	%p19, %r34, 3;
	@%p19 bra 	$L__BB1_54;
	mul.wide.u32 	%rd66, %r732, 4;
	add.s64 	%rd67, %rd4, %rd66;
	ld.local.u32 	%r263, [%rd67];
	add.s64 	%rd68, %rd6, %rd66;
	st.local.u32 	[%rd68], %r263;
	ld.local.u32 	%r264, [%rd67+4];
	st.local.u32 	[%rd68+4], %r264;
	ld.local.u32 	%r265, [%rd67+8];
	st.local.u32 	[%rd68+8], %r265;
	ld.local.u32 	%r266, [%rd67+12];
	st.local.u32 	[%rd68+12], %r266;
	add.s32 	%r732, %r732, 4;
$L__BB1_54:
	setp.eq.s32 	%p20, %r40, 0;
	@%p20 bra 	$L__BB1_58;
	setp.eq.s32 	%p21, %r40, 1;
	mul.wide.u32 	%rd69, %r732, 4;
	add.s64 	%rd16, %rd4, %rd69;
	ld.local.u32 	%r267, [%rd16];
	add.s64 	%rd17, %rd6, %rd69;
	st.local.u32 	[%rd17], %r267;
	@%p21 bra 	$L__BB1_58;
	setp.eq.s32 	%p22, %r40, 2;
	ld.local.u32 	%r268, [%rd16+4];
	st.local.u32 	[%rd17+4], %r268;
	@%p22 bra 	$L__BB1_58;
	ld.local.u32 	%r269, [%rd16+8];
	st.local.u32 	[%rd17+8], %r269;
$L__BB1_58:
	setp.gt.u32 	%p23, %r726, %r727;
	@%p23 bra 	$L__BB1_86;
$L__BB1_59:
	setp.lt.u32 	%p33, %r226, 16;
	mul.wide.u32 	%rd77, %r727, 4;
	add.s64 	%rd78, %rd6, %rd77;
	st.local.u32 	[%rd78], %r42;
	mov.b32 	%r744, 0;
	@%p33 bra 	$L__BB1_62;
	mov.b32 	%r736, 0;
$L__BB1_61:
	.pragma "nounroll";
	cvt.u64.u32 	%rd79, %r736;
	add.s64 	%rd80, %rd5, %rd79;
	ld.local.v4.b32 	{%r312, %r313, %r314, %r315}, [%rd80];
	add.s64 	%rd81, %rd7, %rd79;
	st.local.v4.b32 	[%rd81], {%r312, %r313, %r314, %r315};
	add.s32 	%r736, %r736, 16;
	setp.eq.s32 	%p34, %r736, %r26;
	mov.u32 	%r744, %r26;
	@%p34 bra 	$L__BB1_62;
	bra.uni 	$L__BB1_61;
$L__BB1_62:
	setp.eq.s32 	%p35, %r20, 0;
	@%p35 bra 	$L__BB1_72;
	setp.lt.u32 	%p36, %r21, 7;
	@%p36 bra 	$L__BB1_65;
	cvt.u64.u32 	%rd82, %r744;
	add.s64 	%rd83, %rd5, %rd82;
	ld.local.u8 	%rs34, [%rd83];
	add.s64 	%rd84, %rd7, %rd82;
	st.local.u8 	[%rd84], %rs34;
	ld.local.u8 	%rs35, [%rd83+1];
	st.local.u8 	[%rd84+1], %rs35;
	ld.local.u8 	%rs36, [%rd83+2];
	st.local.u8 	[%rd84+2], %rs36;
	ld.local.u8 	%rs37, [%rd83+3];
	st.local.u8 	[%rd84+3], %rs37;
	ld.local.u8 	%rs38, [%rd83+4];
	st.local.u8 	[%rd84+4], %rs38;
	ld.local.u8 	%rs39, [%rd83+5];
	st.local.u8 	[%rd84+5], %rs39;
	ld.local.u8 	%rs40, [%rd83+6];
	st.local.u8 	[%rd84+6], %rs40;
	ld.local.u8 	%rs41, [%rd83+7];
	st.local.u8 	[%rd84+7], %rs41;
	add.s32 	%r744, %r744, 8;
$L__BB1_65:
	setp.eq.s32 	%p37, %r22, 0;
	@%p37 bra 	$L__BB1_72;
	setp.lt.u32 	%p38, %r23, 3;
	@%p38 bra 	$L__BB1_68;
	cvt.u64.u32 	%rd85, %r744;
	add.s64 	%rd86, %rd5, %rd85;
	ld.local.u8 	%rs42, [%rd86];
	add.s64 	%rd87, %rd7, %rd85;
	st.local.u8 	[%rd87], %rs42;
	ld.local.u8 	%rs43, [%rd86+1];
	st.local.u8 	[%rd87+1], %rs43;
	ld.local.u8 	%rs44, [%rd86+2];
	st.local.u8 	[%rd87+2], %rs44;
	ld.local.u8 	%rs45, [%rd86+3];
	st.local.u8 	[%rd87+3], %rs45;
	add.s32 	%r744, %r744, 4;
$L__BB1_68:
	setp.eq.s32 	%p39, %r24, 0;
	@%p39 bra 	$L__BB1_72;
	setp.eq.s32 	%p40, %r24, 1;
	cvt.u64.u32 	%rd88, %r744;
	add.s64 	%rd18, %rd5, %rd88;
	ld.local.u8 	%rs46, [%rd18];
	add.s64 	%rd19, %rd7, %rd88;
	st.local.u8 	[%rd19], %rs46;
	@%p40 bra 	$L__BB1_72;
	setp.eq.s32 	%p41, %r24, 2;
	ld.local.u8 	%rs47, [%rd18+1];
	st.local.u8 	[%rd19+1], %rs47;
	@%p41 bra 	$L__BB1_72;
	ld.local.u8 	%rs48, [%rd18+2];
	st.local.u8 	[%rd19+2], %rs48;
$L__BB1_72:
	setp.eq.s32 	%p42, %r31, %r226;
	mov.b16 	%rs49, 0;
	st.local.u8 	[%rd8], %rs49;
	@%p42 bra 	$L__BB1_73;
	bra.uni 	$L__BB1_85;
$L__BB1_73:
	setp.lt.u32 	%p43, %r226, 8;
	mov.f64 	%fd204, 0d0000000000000000;
	mov.b32 	%r741, 0;
	@%p43 bra 	$L__BB1_76;
	mov.f64 	%fd204, 0d0000000000000000;
	mov.b32 	%r737, 0;
$L__BB1_75:
	.pragma "nounroll";
	mul.wide.u32 	%rd89, %r737, 4;
	add.s64 	%rd90, %rd6, %rd89;
	ld.local.v4.u32 	{%r318, %r319, %r320, %r321}, [%rd90];
	add.s32 	%r322, %r737, 1;
	setp.eq.s32 	%p44, %r322, %r226;
	selp.b32 	%r323, 0, %r322, %p44;
	mul.wide.u32 	%rd91, %r323, 4;
	add.s64 	%rd92, %rd6, %rd91;
	ld.local.u32 	%r324, [%rd92];
	mad.lo.s32 	%r325, %r226, %r318, %r324;
	mul.wide.s32 	%rd93, %r325, 8;
	add.s64 	%rd94, %rd1, %rd93;
	ld.global.f64 	%fd61, [%rd94];
	add.f64 	%fd62, %fd204, %fd61;
	add.s32 	%r326, %r737, 2;
	setp.eq.s32 	%p45, %r326, %r226;
	selp.b32 	%r327, 0, %r326, %p45;
	mul.wide.u32 	%rd95, %r327, 4;
	add.s64 	%rd96, %rd6, %rd95;
	ld.local.u32 	%r328, [%rd96];
	mad.lo.s32 	%r329, %r226, %r319, %r328;
	mul.wide.s32 	%rd97, %r329, 8;
	add.s64 	%rd98, %rd1, %rd97;
	ld.global.f64 	%fd63, [%rd98];
	add.f64 	%fd64, %fd62, %fd63;
	add.s32 	%r330, %r737, 3;
	setp.eq.s32 	%p46, %r330, %r226;
	selp.b32 	%r331, 0, %r330, %p46;
	mul.wide.u32 	%rd99, %r331, 4;
	add.s64 	%rd100, %rd6, %rd99;
	ld.local.u32 	%r332, [%rd100];
	mad.lo.s32 	%r333, %r226, %r320, %r332;
	mul.wide.s32 	%rd101, %r333, 8;
	add.s64 	%rd102, %rd1, %rd101;
	ld.global.f64 	%fd65, [%rd102];
	add.f64 	%fd66, %fd64, %fd65;
	add.s32 	%r334, %r737, 4;
	setp.eq.s32 	%p47, %r334, %r226;
	selp.b32 	%r335, 0, %r334, %p47;
	mul.wide.u32 	%rd103, %r335, 4;
	add.s64 	%rd104, %rd6, %rd103;
	ld.local.u32 	%r336, [%rd104];
	mad.lo.s32 	%r337, %r226, %r321, %r336;
	mul.wide.s32 	%rd105, %r337, 8;
	add.s64 	%rd106, %rd1, %rd105;
	ld.global.f64 	%fd67, [%rd106];
	add.f64 	%fd68, %fd66, %fd67;
	ld.local.v4.u32 	{%r338, %r339, %r340, %r341}, [%rd90+16];
	add.s32 	%r342, %r737, 5;
	setp.eq.s32 	%p48, %r342, %r226;
	selp.b32 	%r343, 0, %r342, %p48;
	mul.wide.u32 	%rd107, %r343, 4;
	add.s64 	%rd108, %rd6, %rd107;
	ld.local.u32 	%r344, [%rd108];
	mad.lo.s32 	%r345, %r226, %r338, %r344;
	mul.wide.s32 	%rd109, %r345, 8;
	add.s64 	%rd110, %rd1, %rd109;
	ld.global.f64 	%fd69, [%rd110];
	add.f64 	%fd70, %fd68, %fd69;
	add.s32 	%r346, %r737, 6;
	setp.eq.s32 	%p49, %r346, %r226;
	selp.b32 	%r347, 0, %r346, %p49;
	mul.wide.u32 	%rd111, %r347, 4;
	add.s64 	%rd112, %rd6, %rd111;
	ld.local.u32 	%r348, [%rd112];
	mad.lo.s32 	%r349, %r226, %r339, %r348;
	mul.wide.s32 	%rd113, %r349, 8;
	add.s64 	%rd114, %rd1, %rd113;
	ld.global.f64 	%fd71, [%rd114];
	add.f64 	%fd72, %fd70, %fd71;
	add.s32 	%r350, %r737, 7;
	setp.eq.s32 	%p50, %r350, %r226;
	selp.b32 	%r351, 0, %r350, %p50;
	mul.wide.u32 	%rd115, %r351, 4;
	add.s64 	%rd116, %rd6, %rd115;
	ld.local.u32 	%r352, [%rd116];
	mad.lo.s32 	%r353, %r226, %r340, %r352;
	mul.wide.s32 	%rd117, %r353, 8;
	add.s64 	%rd118, %rd1, %rd117;
	ld.global.f64 	%fd73, [%rd118];
	add.f64 	%fd74, %fd72, %fd73;
	add.s32 	%r737, %r737, 8;
	setp.eq.s32 	%p51, %r737, %r226;
	selp.b32 	%r354, 0, %r737, %p51;
	mul.wide.u32 	%rd119, %r354, 4;
	add.s64 	%rd120, %rd6, %rd119;
	ld.local.u32 	%r355, [%rd120];
	mad.lo.s32 	%r356, %r226, %r341, %r355;
	mul.wide.s32 	%rd121, %r356, 8;
	add.s64 	%rd122, %rd1, %rd121;
	ld.global.f64 	%fd75, [%rd122];
	add.f64 	%fd204, %fd74, %fd75;
	setp.eq.s32 	%p52, %r737, %r27;
	mov.u32 	%r741, %r27;
	@%p52 bra 	$L__BB1_76;
	bra.uni 	$L__BB1_75;
$L__BB1_76:
	setp.eq.s32 	%p53, %r22, 0;
	@%p53 bra 	$L__BB1_84;
	setp.lt.u32 	%p54, %r23, 3;
	@%p54 bra 	$L__BB1_79;
	mul.wide.u32 	%rd123, %r741, 4;
	add.s64 	%rd124, %rd6, %rd123;
	ld.local.u32 	%r357, [%rd124];
	add.s32 	%r358, %r741, 1;
	setp.eq.s32 	%p55, %r358, %r226;
	selp.b32 	%r359, 0, %r358, %p55;
	mul.wide.u32 	%rd125, %r359, 4;
	add.s64 	%rd126, %rd6, %rd125;
	ld.local.u32 	%r360, [%rd126];
	mad.lo.s32 	%r361, %r226, %r357, %r360;
	mul.wide.s32 	%rd127, %r361, 8;
	add.s64 	%rd128, %rd1, %rd127;
	ld.global.f64 	%fd77, [%rd128];
	add.f64 	%fd78, %fd204, %fd77;
	ld.local.u32 	%r362, [%rd124+4];
	add.s32 	%r363, %r741, 2;
	setp.eq.s32 	%p56, %r363, %r226;
	selp.b32 	%r364, 0, %r363, %p56;
	mul.wide.u32 	%rd129, %r364, 4;
	add.s64 	%rd130, %rd6, %rd129;
	ld.local.u32 	%r365, [%rd130];
	mad.lo.s32 	%r366, %r226, %r362, %r365;
	mul.wide.s32 	%rd131, %r366, 8;
	add.s64 	%rd132, %rd1, %rd131;
	ld.global.f64 	%fd79, [%rd132];
	add.f64 	%fd80, %fd78, %fd79;
	ld.local.u32 	%r367, [%rd124+8];
	add.s32 	%r368, %r741, 3;
	setp.eq.s32 	%p57, %r368, %r226;
	selp.b32 	%r369, 0, %r368, %p57;
	mul.wide.u32 	%rd133, %r369, 4;
	add.s64 	%rd134, %rd6, %rd133;
	ld.local.u32 	%r370, [%rd134];
	mad.lo.s32 	%r371, %r226, %r367, %r370;
	mul.wide.s32 	%rd135, %r371, 8;
	add.s64 	%rd136, %rd1, %rd135;
	ld.global.f64 	%fd81, [%rd136];
	add.f64 	%fd82, %fd80, %fd81;
	ld.local.u32 	%r372, [%rd124+12];
	add.s32 	%r741, %r741, 4;
	setp.eq.s32 	%p58, %r741, %r226;
	selp.b32 	%r373, 0, %r741, %p58;
	mul.wide.u32 	%rd137, %r373, 4;
	add.s64 	%rd138, %rd6, %rd137;
	ld.local.u32 	%r374, [%rd138];
	mad.lo.s32 	%r375, %r226, %r372, %r374;
	mul.wide.s32 	%rd139, %r375, 8;
	add.s64 	%rd140, %rd1, %rd139;
	ld.global.f64 	%fd83, [%rd140];
	add.f64 	%fd204, %fd82, %fd83;
$L__BB1_79:
	setp.eq.s32 	%p59, %r24, 0;
	@%p59 bra 	$L__BB1_84;
	setp.eq.s32 	%p60, %r25, 0;
	@%p60 bra 	$L__BB1_82;
	mul.wide.u32 	%rd141, %r741, 4;
	add.s64 	%rd142, %rd6, %rd141;
	ld.local.u32 	%r376, [%rd142];
	add.s32 	%r377, %r741, 1;
	setp.eq.s32 	%p61, %r377, %r226;
	selp.b32 	%r378, 0, %r377, %p61;
	mul.wide.u32 	%rd143, %r378, 4;
	add.s64 	%rd144, %rd6, %rd143;
	ld.local.u32 	%r379, [%rd144];
	mad.lo.s32 	%r380, %r226, %r376, %r379;
	mul.wide.s32 	%rd145, %r380, 8;
	add.s64 	%rd146, %rd1, %rd145;
	ld.global.f64 	%fd85, [%rd146];
	add.f64 	%fd86, %fd204, %fd85;
	ld.local.u32 	%r381, [%rd142+4];
	add.s32 	%r741, %r741, 2;
	setp.eq.s32 	%p62, %r741, %r226;
	selp.b32 	%r382, 0, %r741, %p62;
	mul.wide.u32 	%rd147, %r382, 4;
	add.s64 	%rd148, %rd6, %rd147;
	ld.local.u32 	%r383, [%rd148];
	mad.lo.s32 	%r384, %r226, %r381, %r383;
	mul.wide.s32 	%rd149, %r384, 8;
	add.s64 	%rd150, %rd1, %rd149;
	ld.global.f64 	%fd87, [%rd150];
	add.f64 	%fd204, %fd86, %fd87;
$L__BB1_82:
	setp.eq.s32 	%p63, %r28, 0;
	@%p63 bra 	$L__BB1_84;
	mul.wide.u32 	%rd151, %r741, 4;
	add.s64 	%rd152, %rd6, %rd151;
	ld.local.u32 	%r385, [%rd152];
	add.s32 	%r386, %r741, 1;
	setp.eq.s32 	%p64, %r386, %r226;
	selp.b32 	%r387, 0, %r386, %p64;
	mul.wide.u32 	%rd153, %r387, 4;
	add.s64 	%rd154, %rd6, %rd153;
	ld.local.u32 	%r388, [%rd154];
	mad.lo.s32 	%r389, %r226, %r385, %r388;
	mul.wide.s32 	%rd155, %r389, 8;
	add.s64 	%rd156, %rd1, %rd155;
	ld.global.f64 	%fd88, [%rd156];
	add.f64 	%fd204, %fd204, %fd88;
$L__BB1_84:
	setp.lt.f64 	%p65, %fd204, %fd197;
	selp.b32 	%r738, %r42, %r738, %p65;
	selp.b32 	%r739, %r727, %r739, %p65;
	selp.f64 	%fd197, %fd204, %fd197, %p65;
$L__BB1_85:
	add.s32 	%r727, %r727, 1;
	setp.eq.s32 	%p66, %r727, %r31;
	add.s16 	%rs79, %rs79, 1;
	add.s16 	%rs78, %rs78, 1;
	@%p66 bra 	$L__BB1_19;
	bra.uni 	$L__BB1_45;
$L__BB1_86:
	sub.s32 	%r270, %r719, %r727;
	setp.lt.u32 	%p24, %r270, 15;
	mov.u32 	%r746, %r726;
	@%p24 bra 	$L__BB1_89;
	and.b32  	%r87, %r56, -16;
	mov.b32 	%r735, 0;
	mov.u32 	%r746, %r726;
$L__BB1_88:
	.pragma "nounroll";
	mul.wide.s32 	%rd70, %r746, 4;
	add.s64 	%rd71, %rd6, %rd70;
	ld.local.u32 	%r272, [%rd71+-4];
	st.local.u32 	[%rd71], %r272;
	ld.local.u32 	%r273, [%rd71+-8];
	st.local.u32 	[%rd71+-4], %r273;
	ld.local.u32 	%r274, [%rd71+-12];
	st.local.u32 	[%rd71+-8], %r274;
	ld.local.u32 	%r275, [%rd71+-16];
	st.local.u32 	[%rd71+-12], %r275;
	ld.local.u32 	%r276, [%rd71+-20];
	st.local.u32 	[%rd71+-16], %r276;
	ld.local.u32 	%r277, [%rd71+-24];
	st.local.u32 	[%rd71+-20], %r277;
	ld.local.u32 	%r278, [%rd71+-28];
	st.local.u32 	[%rd71+-24], %r278;
	ld.local.u32 	%r279, [%rd71+-32];
	st.local.u32 	[%rd71+-28], %r279;
	ld.local.u32 	%r280, [%rd71+-36];
	st.local.u32 	[%rd71+-32], %r280;
	ld.local.u32 	%r281, [%rd71+-40];
	st.local.u32 	[%rd71+-36], %r281;
	ld.local.u32 	%r282, [%rd71+-44];
	st.local.u32 	[%rd71+-40], %r282;
	ld.local.u32 	%r283, [%rd71+-48];
	st.local.u32 	[%rd71+-44], %r283;
	ld.local.u32 	%r284, [%rd71+-52];
	st.local.u32 	[%rd71+-48], %r284;
	ld.local.u32 	%r285, [%rd71+-56];
	st.local.u32 	[%rd71+-52], %r285;
	ld.local.u32 	%r286, [%rd71+-60];
	st.local.u32 	[%rd71+-56], %r286;
	add.s32 	%r746, %r746, -16;
	ld.local.u32 	%r287, [%rd71+-64];
	st.local.u32 	[%rd71+-60], %r287;
	add.s32 	%r735, %r735, 16;
	setp.eq.s32 	%p25, %r735, %r87;
	@%p25 bra 	$L__BB1_89;
	bra.uni 	$L__BB1_88;
$L__BB1_89:
	and.b32  	%r288, %r56, 15;
	setp.eq.s32 	%p26, %r288, 0;
	@%p26 bra 	$L__BB1_59;
	sub.s16 	%rs32, %rs5, %rs79;
	cvt.u32.u16 	%r289, %rs32;
	and.b32  	%r89, %r289, 15;
	add.s32 	%r290, %r89, -1;
	setp.lt.u32 	%p27, %r290, 7;
	@%p27 bra 	$L__BB1_92;
	mul.wide.s32 	%rd72, %r746, 4;
	add.s64 	%rd73, %rd6, %rd72;
	ld.local.u32 	%r291, [%rd73+-4];
	st.local.u32 	[%rd73], %r291;
	ld.local.u32 	%r292, [%rd73+-8];
	st.local.u32 	[%rd73+-4], %r292;
	ld.local.u32 	%r293, [%rd73+-12];
	st.local.u32 	[%rd73+-8], %r293;
	ld.local.u32 	%r294, [%rd73+-16];
	st.local.u32 	[%rd73+-12], %r294;
	ld.local.u32 	%r295, [%rd73+-20];
	st.local.u32 	[%rd73+-16], %r295;
	ld.local.u32 	%r296, [%rd73+-24];
	st.local.u32 	[%rd73+-20], %r296;
	ld.local.u32 	%r297, [%rd73+-28];
	st.local.u32 	[%rd73+-24], %r297;
	add.s32 	%r746, %r746, -8;
	ld.local.u32 	%r298, [%rd73+-32];
	st.local.u32 	[%rd73+-28], %r298;
$L__BB1_92:
	and.b32  	%r299, %r89, 7;
	setp.eq.s32 	%p28, %r299, 0;
	@%p28 bra 	$L__BB1_59;
	sub.s16 	%rs33, %rs4, %rs78;
	cvt.u32.u16 	%r300, %rs33;
	and.b32  	%r301, %r300, 7;
	and.b32  	%r92, %r300, 3;
	add.s32 	%r302, %r301, -1;
	setp.lt.u32 	%p29, %r302, 3;
	@%p29 bra 	$L__BB1_95;
	mul.wide.s32 	%rd74, %r746, 4;
	add.s64 	%rd75, %rd6, %rd74;
	ld.local.u32 	%r303, [%rd75+-4];
	st.local.u32 	[%rd75], %r303;
	ld.local.u32 	%r304, [%rd75+-8];
	st.local.u32 	[%rd75+-4], %r304;
	ld.local.u32 	%r305, [%rd75+-12];
	st.local.u32 	[%rd75+-8], %r305;
	add.s32 	%r746, %r746, -4;
	ld.local.u32 	%r306, [%rd75+-16];
	st.local.u32 	[%rd75+-12], %r306;
$L__BB1_95:
	setp.eq.s32 	%p30, %r92, 0;
	@%p30 bra 	$L__BB1_59;
	mul.wide.s32 	%rd76, %r746, 4;
	add.s64 	%rd20, %rd6, %rd76;
	ld.local.u32 	%r307, [%rd20+-4];
	st.local.u32 	[%rd20], %r307;
	setp.eq.s32 	%p31, %r92, 1;
	@%p31 bra 	$L__BB1_59;
	ld.local.u32 	%r308, [%rd20+-8];
	st.local.u32 	[%rd20+-4], %r308;
	setp.eq.s32 	%p32, %r92, 2;
	@%p32 bra 	$L__BB1_59;
	ld.local.u32 	%r309, [%rd20+-12];
	st.local.u32 	[%rd20+-8], %r309;
	bra.uni 	$L__BB1_59;
$L__BB1_99:
	and.b32  	%r97, %r726, 15;
	and.b32  	%r98, %r726, -16;
	and.b32  	%r99, %r35, 7;
	and.b32  	%r100, %r33, 3;
	add.s16 	%rs13, %rs75, 3;
	mov.b32 	%r739, -1;
	mov.b32 	%r751, 0;
	mov.f64 	%fd21, %fd1;
	mov.u32 	%r738, %r739;
$L__BB1_100:
	cvt.u64.u32 	%rd157, %r751;
	add.s64 	%rd158, %rd5, %rd157;
	ld.local.u8 	%rs50, [%rd158];
	setp.ne.s16 	%p68, %rs50, 0;
	@%p68 bra 	$L__BB1_102;
$L__BB1_101:
	add.s32 	%r751, %r751, 1;
	setp.eq.s32 	%p153, %r751, %r226;
	@%p153 bra 	$L__BB1_20;
	bra.uni 	$L__BB1_100;
$L__BB1_102:
	add.s64 	%rd21, %rd7, %rd157;
	mov.b32 	%r756, 0;
	mov.b16 	%rs80, 0;
	mov.u16 	%rs81, %rs80;
$L__BB1_103:
	setp.lt.u32 	%p69, %r719, 15;
	sub.s32 	%r110, %r726, %r756;
	mov.b32 	%r761, 0;
	@%p69 bra 	$L__BB1_106;
	mov.b32 	%r759, 0;
$L__BB1_105:
	.pragma "nounroll";
	mul.wide.u32 	%rd160, %r759, 4;
	add.s64 	%rd161, %rd4, %rd160;
	ld.local.v4.u32 	{%r395, %r396, %r397, %r398}, [%rd161];
	add.s64 	%rd162, %rd6, %rd160;
	st.local.v4.u32 	[%rd162], {%r395, %r396, %r397, %r398};
	ld.local.v4.u32 	{%r399, %r400, %r401, %r402}, [%rd161+16];
	st.local.v4.u32 	[%rd162+16], {%r399, %r400, %r401, %r402};
	ld.local.v4.u32 	{%r403, %r404, %r405, %r406}, [%rd161+32];
	st.local.v4.u32 	[%rd162+32], {%r403, %r404, %r405, %r406};
	ld.local.v4.u32 	{%r407, %r408, %r409, %r410}, [%rd161+48];
	st.local.v4.u32 	[%rd162+48], {%r407, %r408, %r409, %r410};
	add.s32 	%r759, %r759, 16;
	setp.ne.s32 	%p70, %r759, %r98;
	mov.u32 	%r761, %r98;
	@%p70 bra 	$L__BB1_105;
$L__BB1_106:
	setp.eq.s32 	%p71, %r97, 0;
	@%p71 bra 	$L__BB1_116;
	setp.lt.u32 	%p72, %r36, 7;
	@%p72 bra 	$L__BB1_109;
	mul.wide.u32 	%rd163, %r761, 4;
	add.s64 	%rd164, %rd4, %rd163;
	ld.local.u32 	%r411, [%rd164];
	add.s64 	%rd165, %rd6, %rd163;
	st.local.u32 	[%rd165], %r411;
	ld.local.u32 	%r412, [%rd164+4];
	st.local.u32 	[%rd165+4], %r412;
	ld.local.u32 	%r413, [%rd164+8];
	st.local.u32 	[%rd165+8], %r413;
	ld.local.u32 	%r414, [%rd164+12];
	st.local.u32 	[%rd165+12], %r414;
	ld.local.u32 	%r415, [%rd164+16];
	st.local.u32 	[%rd165+16], %r415;
	ld.local.u32 	%r416, [%rd164+20];
	st.local.u32 	[%rd165+20], %r416;
	ld.local.u32 	%r417, [%rd164+24];
	st.local.u32 	[%rd165+24], %r417;
	ld.local.u32 	%r418, [%rd164+28];
	st.local.u32 	[%rd165+28], %r418;
	add.s32 	%r761, %r761, 8;
$L__BB1_109:
	setp.eq.s32 	%p73, %r99, 0;
	@%p73 bra 	$L__BB1_116;
	setp.lt.u32 	%p74, %r34, 3;
	@%p74 bra 	$L__BB1_112;
	mul.wide.u32 	%rd166, %r761, 4;
	add.s64 	%rd167, %rd4, %rd166;
	ld.local.u32 	%r419, [%rd167];
	add.s64 	%rd168, %rd6, %rd166;
	st.local.u32 	[%rd168], %r419;
	ld.local.u32 	%r420, [%rd167+4];
	st.local.u32 	[%rd168+4], %r420;
	ld.local.u32 	%r421, [%rd167+8];
	st.local.u32 	[%rd168+8], %r421;
	ld.local.u32 	%r422, [%rd167+12];
	st.local.u32 	[%rd168+12], %r422;
	add.s32 	%r761, %r761, 4;
$L__BB1_112:
	setp.eq.s32 	%p75, %r100, 0;
	@%p75 bra 	$L__BB1_116;
	setp.eq.s32 	%p76, %r100, 1;
	mul.wide.u32 	%rd169, %r761, 4;
	add.s64 	%rd22, %rd4, %rd169;
	ld.local.u32 	%r423, [%rd22];
	add.s64 	%rd23, %rd6, %rd169;
	st.local.u32 	[%rd23], %r423;
	@%p76 bra 	$L__BB1_116;
	setp.eq.s32 	%p77, %r100, 2;
	ld.local.u32 	%r424, [%rd22+4];
	st.local.u32 	[%rd23+4], %r424;
	@%p77 bra 	$L__BB1_116;
	ld.local.u32 	%r425, [%rd22+8];
	st.local.u32 	[%rd23+8], %r425;
$L__BB1_116:
	setp.gt.u32 	%p78, %r726, %r756;
	@%p78 bra 	$L__BB1_149;
$L__BB1_117:
	setp.lt.u32 	%p88, %r226, 16;
	mul.wide.u32 	%rd177, %r756, 4;
	add.s64 	%rd178, %rd6, %rd177;
	st.local.u32 	[%rd178], %r751;
	mov.b32 	%r773, 0;
	@%p88 bra 	$L__BB1_120;
	mov.b32 	%r765, 0;
$L__BB1_119:
	.pragma "nounroll";
	cvt.u64.u32 	%rd179, %r765;
	add.s64 	%rd180, %rd5, %rd179;
	ld.local.v4.b32 	{%r468, %r469, %r470, %r471}, [%rd180];
	add.s64 	%rd181, %rd7, %rd179;
	st.local.v4.b32 	[%rd181], {%r468, %r469, %r470, %r471};
	add.s32 	%r765, %r765, 16;
	setp.eq.s32 	%p89, %r765, %r26;
	mov.u32 	%r773, %r26;
	@%p89 bra 	$L__BB1_120;
	bra.uni 	$L__BB1_119;
$L__BB1_120:
	setp.eq.s32 	%p90, %r20, 0;
	@%p90 bra 	$L__BB1_130;
	setp.lt.u32 	%p91, %r21, 7;
	@%p91 bra 	$L__BB1_123;
	cvt.u64.u32 	%rd182, %r773;
	add.s64 	%rd183, %rd5, %rd182;
	ld.local.u8 	%rs55, [%rd183];
	add.s64 	%rd184, %rd7, %rd182;
	st.local.u8 	[%rd184], %rs55;
	ld.local.u8 	%rs56, [%rd183+1];
	st.local.u8 	[%rd184+1], %rs56;
	ld.local.u8 	%rs57, [%rd183+2];
	st.local.u8 	[%rd184+2], %rs57;
	ld.local.u8 	%rs58, [%rd183+3];
	st.local.u8 	[%rd184+3], %rs58;
	ld.local.u8 	%rs59, [%rd183+4];
	st.local.u8 	[%rd184+4], %rs59;
	ld.local.u8 	%rs60, [%rd183+5];
	st.local.u8 	[%rd184+5], %rs60;
	ld.local.u8 	%rs61, [%rd183+6];
	st.local.u8 	[%rd184+6], %rs61;
	ld.local.u8 	%rs62, [%rd183+7];
	st.local.u8 	[%rd184+7], %rs62;
	add.s32 	%r773, %r773, 8;
$L__BB1_123:
	setp.eq.s32 	%p92, %r22, 0;
	@%p92 bra 	$L__BB1_130;
	setp.lt.u32 	%p93, %r23, 3;
	@%p93 bra 	$L__BB1_126;
	cvt.u64.u32 	%rd185, %r773;
	add.s64 	%rd186, %rd5, %rd185;
	ld.local.u8 	%rs63, [%rd186];
	add.s64 	%rd187, %rd7, %rd185;
	st.local.u8 	[%rd187], %rs63;
	ld.local.u8 	%rs64, [%rd186+1];
	st.local.u8 	[%rd187+1], %rs64;
	ld.local.u8 	%rs65, [%rd186+2];
	st.local.u8 	[%rd187+2], %rs65;
	ld.local.u8 	%rs66, [%rd186+3];
	st.local.u8 	[%rd187+3], %rs66;
	add.s32 	%r773, %r773, 4;
$L__BB1_126:
	setp.eq.s32 	%p94, %r24, 0;
	@%p94 bra 	$L__BB1_130;
	setp.eq.s32 	%p95, %r24, 1;
	cvt.u64.u32 	%rd188, %r773;
	add.s64 	%rd24, %rd5, %rd188;
	ld.local.u8 	%rs67, [%rd24];
	add.s64 	%rd25, %rd7, %rd188;
	st.local.u8 	[%rd25], %rs67;
	@%p95 bra 	$L__BB1_130;
	setp.eq.s32 	%p96, %r24, 2;
	ld.local.u8 	%rs68, [%rd24+1];
	st.local.u8 	[%rd25+1], %rs68;
	@%p96 bra 	$L__BB1_130;
	ld.local.u8 	%rs69, [%rd24+2];
	st.local.u8 	[%rd25+2], %rs69;
$L__BB1_130:
	mov.b16 	%rs82, 0;
	st.local.u8 	[%rd21], %rs82;
	mov.b32 	%r778, 0;
	mov.u32 	%r800, %r31;
$L__BB1_131:
	add.s32 	%r151, %r726, %r778;
	add.s16 	%rs19, %rs13, %rs82;
	and.b32  	%r152, %r800, 3;
	and.b32  	%r153, %r800, -4;
	and.b16  	%rs20, %rs19, 1;
	mov.b32 	%r787, -1;
	mov.b32 	%r780, 0;
	mov.f64 	%fd219, %fd1;
	mov.u32 	%r786, %r787;
	bra.uni 	$L__BB1_144;
$L__BB1_132:
	setp.lt.u32 	%p129, %r226, 8;
	mov.f64 	%fd216, 0d0000000000000000;
	mov.b32 	%r770, 0;
	@%p129 bra 	$L__BB1_135;
	mov.f64 	%fd216, 0d0000000000000000;
	mov.b32 	%r766, 0;
$L__BB1_134:
	.pragma "nounroll";
	mul.wide.u32 	%rd260, %r766, 4;
	add.s64 	%rd261, %rd6, %rd260;
	ld.local.v4.u32 	{%r551, %r552, %r553, %r554}, [%rd261];
	add.s32 	%r555, %r766, 1;
	setp.eq.s32 	%p130, %r555, %r226;
	selp.b32 	%r556, 0, %r555, %p130;
	mul.wide.u32 	%rd262, %r556, 4;
	add.s64 	%rd263, %rd6, %rd262;
	ld.local.u32 	%r557, [%rd263];
	mad.lo.s32 	%r558, %r226, %r551, %r557;
	mul.wide.s32 	%rd264, %r558, 8;
	add.s64 	%rd265, %rd1, %rd264;
	ld.global.f64 	%fd133, [%rd265];
	add.f64 	%fd134, %fd216, %fd133;
	add.s32 	%r559, %r766, 2;
	setp.eq.s32 	%p131, %r559, %r226;
	selp.b32 	%r560, 0, %r559, %p131;
	mul.wide.u32 	%rd266, %r560, 4;
	add.s64 	%rd267, %rd6, %rd266;
	ld.local.u32 	%r561, [%rd267];
	mad.lo.s32 	%r562, %r226, %r552, %r561;
	mul.wide.s32 	%rd268, %r562, 8;
	add.s64 	%rd269, %rd1, %rd268;
	ld.global.f64 	%fd135, [%rd269];
	add.f64 	%fd136, %fd134, %fd135;
	add.s32 	%r563, %r766, 3;
	setp.eq.s32 	%p132, %r563, %r226;
	selp.b32 	%r564, 0, %r563, %p132;
	mul.wide.u32 	%rd270, %r564, 4;
	add.s64 	%rd271, %rd6, %rd270;
	ld.local.u32 	%r565, [%rd271];
	mad.lo.s32 	%r566, %r226, %r553, %r565;
	mul.wide.s32 	%rd272, %r566, 8;
	add.s64 	%rd273, %rd1, %rd272;
	ld.global.f64 	%fd137, [%rd273];
	add.f64 	%fd138, %fd136, %fd137;
	add.s32 	%r567, %r766, 4;
	setp.eq.s32 	%p133, %r567, %r226;
	selp.b32 	%r568, 0, %r567, %p133;
	mul.wide.u32 	%rd274, %r568, 4;
	add.s64 	%rd275, %rd6, %rd274;
	ld.local.u32 	%r569, [%rd275];
	mad.lo.s32 	%r570, %r226, %r554, %r569;
	mul.wide.s32 	%rd276, %r570, 8;
	add.s64 	%rd277, %rd1, %rd276;
	ld.global.f64 	%fd139, [%rd277];
	add.f64 	%fd140, %fd138, %fd139;
	ld.local.v4.u32 	{%r571, %r572, %r573, %r574}, [%rd261+16];
	add.s32 	%r575, %r766, 5;
	setp.eq.s32 	%p134, %r575, %r226;
	selp.b32 	%r576, 0, %r575, %p134;
	mul.wide.u32 	%rd278, %r576, 4;
	add.s64 	%rd279, %rd6, %rd278;
	ld.local.u32 	%r577, [%rd279];
	mad.lo.s32 	%r578, %r226, %r571, %r577;
	mul.wide.s32 	%rd280, %r578, 8;
	add.s64 	%rd281, %rd1, %rd280;
	ld.global.f64 	%fd141, [%rd281];
	add.f64 	%fd142, %fd140, %fd141;
	add.s32 	%r579, %r766, 6;
	setp.eq.s32 	%p135, %r579, %r226;
	selp.b32 	%r580, 0, %r579, %p135;
	mul.wide.u32 	%rd282, %r580, 4;
	add.s64 	%rd283, %rd6, %rd282;
	ld.local.u32 	%r581, [%rd283];
	mad.lo.s32 	%r582, %r226, %r572, %r581;
	mul.wide.s32 	%rd284, %r582, 8;
	add.s64 	%rd285, %rd1, %rd284;
	ld.global.f64 	%fd143, [%rd285];
	add.f64 	%fd144, %fd142, %fd143;
	add.s32 	%r583, %r766, 7;
	setp.eq.s32 	%p136, %r583, %r226;
	selp.b32 	%r584, 0, %r583, %p136;
	mul.wide.u32 	%rd286, %r584, 4;
	add.s64 	%rd287, %rd6, %rd286;
	ld.local.u32 	%r585, [%rd287];
	mad.lo.s32 	%r586, %r226, %r573, %r585;
	mul.wide.s32 	%rd288, %r586, 8;
	add.s64 	%rd289, %rd1, %rd288;
	ld.global.f64 	%fd145, [%rd289];
	add.f64 	%fd146, %fd144, %fd145;
	add.s32 	%r766, %r766, 8;
	setp.eq.s32 	%p137, %r766, %r226;
	selp.b32 	%r587, 0, %r766, %p137;
	mul.wide.u32 	%rd290, %r587, 4;
	add.s64 	%rd291, %rd6, %rd290;
	ld.local.u32 	%r588, [%rd291];
	mad.lo.s32 	%r589, %r226, %r574, %r588;
	mul.wide.s32 	%rd292, %r589, 8;
	add.s64 	%rd293, %rd1, %rd292;
	ld.global.f64 	%fd147, [%rd293];
	add.f64 	%fd216, %fd146, %fd147;
	setp.eq.s32 	%p138, %r766, %r27;
	mov.u32 	%r770, %r27;
	@%p138 bra 	$L__BB1_135;
	bra.uni 	$L__BB1_134;
$L__BB1_135:
	setp.eq.s32 	%p139, %r22, 0;
	@%p139 bra 	$L__BB1_143;
	setp.lt.u32 	%p140, %r23, 3;
	@%p140 bra 	$L__BB1_138;
	mul.wide.u32 	%rd294, %r770, 4;
	add.s64 	%rd295, %rd6, %rd294;
	ld.local.u32 	%r590, [%rd295];
	add.s32 	%r591, %r770, 1;
	setp.eq.s32 	%p141, %r591, %r226;
	selp.b32 	%r592, 0, %r591, %p141;
	mul.wide.u32 	%rd296, %r592, 4;
	add.s64 	%rd297, %rd6, %rd296;
	ld.local.u32 	%r593, [%rd297];
	mad.lo.s32 	%r594, %r226, %r590, %r593;
	mul.wide.s32 	%rd298, %r594, 8;
	add.s64 	%rd299, %rd1, %rd298;
	ld.global.f64 	%fd149, [%rd299];
	add.f64 	%fd150, %fd216, %fd149;
	ld.local.u32 	%r595, [%rd295+4];
	add.s32 	%r596, %r770, 2;
	setp.eq.s32 	%p142, %r596, %r226;
	selp.b32 	%r597, 0, %r596, %p142;
	mul.wide.u32 	%rd300, %r597, 4;
	add.s64 	%rd301, %rd6, %rd300;
	ld.local.u32 	%r598, [%rd301];
	mad.lo.s32 	%r599, %r226, %r595, %r598;
	mul.wide.s32 	%rd302, %r599, 8;
	add.s64 	%rd303, %rd1, %rd302;
	ld.global.f64 	%fd151, [%rd303];
	add.f64 	%fd152, %fd150, %fd151;
	ld.local.u32 	%r600, [%rd295+8];
	add.s32 	%r601, %r770, 3;
	setp.eq.s32 	%p143, %r601, %r226;
	selp.b32 	%r602, 0, %r601, %p143;
	mul.wide.u32 	%rd304, %r602, 4;
	add.s64 	%rd305, %rd6, %rd304;
	ld.local.u32 	%r603, [%rd305];
	mad.lo.s32 	%r604, %r226, %r600, %r603;
	mul.wide.s32 	%rd306, %r604, 8;
	add.s64 	%rd307, %rd1, %rd306;
	ld.global.f64 	%fd153, [%rd307];
	add.f64 	%fd154, %fd152, %fd153;
	ld.local.u32 	%r605, [%rd295+12];
	add.s32 	%r770, %r770, 4;
	setp.eq.s32 	%p144, %r770, %r226;
	selp.b32 	%r606, 0, %r770, %p144;
	mul.wide.u32 	%rd308, %r606, 4;
	add.s64 	%rd309, %rd6, %rd308;
	ld.local.u32 	%r607, [%rd309];
	mad.lo.s32 	%r608, %r226, %r605, %r607;
	mul.wide.s32 	%rd310, %r608, 8;
	add.s64 	%rd311, %rd1, %rd310;
	ld.global.f64 	%fd155, [%rd311];
	add.f64 	%fd216, %fd154, %fd155;
$L__BB1_138:
	setp.eq.s32 	%p145, %r24, 0;
	@%p145 bra 	$L__BB1_143;
	setp.eq.s32 	%p146, %r25, 0;
	@%p146 bra 	$L__BB1_141;
	mul.wide.u32 	%rd312, %r770, 4;
	add.s64 	%rd313, %rd6, %rd312;
	ld.local.u32 	%r609, [%rd313];
	add.s32 	%r610, %r770, 1;
	setp.eq.s32 	%p147, %r610, %r226;
	selp.b32 	%r611, 0, %r610, %p147;
	mul.wide.u32 	%rd314, %r611, 4;
	add.s64 	%rd315, %rd6, %rd314;
	ld.local.u32 	%r612, [%rd315];
	mad.lo.s32 	%r613, %r226, %r609, %r612;
	mul.wide.s32 	%rd316, %r613, 8;
	add.s64 	%rd317, %rd1, %rd316;
	ld.global.f64 	%fd157, [%rd317];
	add.f64 	%fd158, %fd216, %fd157;
	ld.local.u32 	%r614, [%rd313+4];
	add.s32 	%r770, %r770, 2;
	setp.eq.s32 	%p148, %r770, %r226;
	selp.b32 	%r615, 0, %r770, %p148;
	mul.wide.u32 	%rd318, %r615, 4;
	add.s64 	%rd319, %rd6, %rd318;
	ld.local.u32 	%r616, [%rd319];
	mad.lo.s32 	%r617, %r226, %r614, %r616;
	mul.wide.s32 	%rd320, %r617, 8;
	add.s64 	%rd321, %rd1, %rd320;
	ld.global.f64 	%fd159, [%rd321];
	add.f64 	%fd216, %fd158, %fd159;
$L__BB1_141:
	setp.eq.s32 	%p149, %r28, 0;
	@%p149 bra 	$L__BB1_143;
	mul.wide.u32 	%rd322, %r770, 4;
	add.s64 	%rd323, %rd6, %rd322;
	ld.local.u32 	%r618, [%rd323];
	add.s32 	%r619, %r770, 1;
	setp.eq.s32 	%p150, %r619, %r226;
	selp.b32 	%r620, 0, %r619, %p150;
	mul.wide.u32 	%rd324, %r620, 4;
	add.s64 	%rd325, %rd6, %rd324;
	ld.local.u32 	%r621, [%rd325];
	mad.lo.s32 	%r622, %r226, %r618, %r621;
	mul.wide.s32 	%rd326, %r622, 8;
	add.s64 	%rd327, %rd1, %rd326;
	ld.global.f64 	%fd160, [%rd327];
	add.f64 	%fd216, %fd216, %fd160;
$L__BB1_143:
	setp.lt.f64 	%p151, %fd216, %fd21;
	selp.b32 	%r738, %r751, %r738, %p151;
	selp.b32 	%r739, %r756, %r739, %p151;
	selp.f64 	%fd21, %fd216, %fd21, %p151;
	bra.uni 	$L__BB1_148;
$L__BB1_144:
	cvt.u64.u32 	%rd189, %r780;
	add.s64 	%rd190, %rd7, %rd189;
	ld.local.u8 	%rs71, [%rd190];
	setp.eq.s16 	%p97, %rs71, 0;
	@%p97 bra 	$L__BB1_145;
	bra.uni 	$L__BB1_164;
$L__BB1_145:
	add.s32 	%r780, %r780, 1;
	setp.eq.s32 	%p119, %r780, %r226;
	@%p119 bra 	$L__BB1_146;
	bra.uni 	$L__BB1_144;
$L__BB1_146:
	setp.ne.s32 	%p120, %r786, -1;
	@%p120 bra 	$L__BB1_172;
$L__BB1_147:
	setp.eq.s32 	%p128, %r800, %r226;
	@%p128 bra 	$L__BB1_132;
$L__BB1_148:
	add.s32 	%r756, %r756, 1;
	setp.eq.s32 	%p152, %r756, %r31;
	add.s16 	%rs81, %rs81, 1;
	add.s16 	%rs80, %rs80, 1;
	@%p152 bra 	$L__BB1_101;
	bra.uni 	$L__BB1_103;
$L__BB1_149:
	sub.s32 	%r426, %r719, %r756;
	setp.lt.u32 	%p79, %r426, 15;
	mov.u32 	%r775, %r726;
	@%p79 bra 	$L__BB1_152;
	and.b32  	%r141, %r110, -16;
	mov.b32 	%r764, 0;
	mov.u32 	%r775, %r726;
$L__BB1_151:
	.pragma "nounroll";
	mul.wide.s32 	%rd170, %r775, 4;
	add.s64 	%rd171, %rd6, %rd170;
	ld.local.u32 	%r428, [%rd171+-4];
	st.local.u32 	[%rd171], %r428;
	ld.local.u32 	%r429, [%rd171+-8];
	st.local.u32 	[%rd171+-4], %r429;
	ld.local.u32 	%r430, [%rd171+-12];
	st.local.u32 	[%rd171+-8], %r430;
	ld.local.u32 	%r431, [%rd171+-16];
	st.local.u32 	[%rd171+-12], %r431;
	ld.local.u32 	%r432, [%rd171+-20];
	st.local.u32 	[%rd171+-16], %r432;
	ld.local.u32 	%r433, [%rd171+-24];
	st.local.u32 	[%rd171+-20], %r433;
	ld.local.u32 	%r434, [%rd171+-28];
	st.local.u32 	[%rd171+-24], %r434;
	ld.local.u32 	%r435, [%rd171+-32];
	st.local.u32 	[%rd171+-28], %r435;
	ld.local.u32 	%r436, [%rd171+-36];
	st.local.u32 	[%rd171+-32], %r436;
	ld.local.u32 	%r437, [%rd171+-40];
	st.local.u32 	[%rd171+-36], %r437;
	ld.local.u32 	%r438, [%rd171+-44];
	st.local.u32 	[%rd171+-40], %r438;
	ld.local.u32 	%r439, [%rd171+-48];
	st.local.u32 	[%rd171+-44], %r439;
	ld.local.u32 	%r440, [%rd171+-52];
	st.local.u32 	[%rd171+-48], %r440;
	ld.local.u32 	%r441, [%rd171+-56];
	st.local.u32 	[%rd171+-52], %r441;
	ld.local.u32 	%r442, [%rd171+-60];
	st.local.u32 	[%rd171+-56], %r442;
	add.s32 	%r775, %r775, -16;
	ld.local.u32 	%r443, [%rd171+-64];
	st.local.u32 	[%rd171+-60], %r443;
	add.s32 	%r764, %r764, 16;
	setp.eq.s32 	%p80, %r764, %r141;
	@%p80 bra 	$L__BB1_152;
	bra.uni 	$L__BB1_151;
$L__BB1_152:
	and.b32  	%r444, %r110, 15;
	setp.eq.s32 	%p81, %r444, 0;
	@%p81 bra 	$L__BB1_117;
	sub.s16 	%rs53, %rs5, %rs81;
	cvt.u32.u16 	%r445, %rs53;
	and.b32  	%r143, %r445, 15;
	add.s32 	%r446, %r143, -1;
	setp.lt.u32 	%p82, %r446, 7;
	@%p82 bra 	$L__BB1_155;
	mul.wide.s32 	%rd172, %r775, 4;
	add.s64 	%rd173, %rd6, %rd172;
	ld.local.u32 	%r447, [%rd173+-4];
	st.local.u32 	[%rd173], %r447;
	ld.local.u32 	%r448, [%rd173+-8];
	st.local.u32 	[%rd173+-4], %r448;
	ld.local.u32 	%r449, [%rd173+-12];
	st.local.u32 	[%rd173+-8], %r449;
	ld.local.u32 	%r450, [%rd173+-16];
	st.local.u32 	[%rd173+-12], %r450;
	ld.local.u32 	%r451, [%rd173+-20];
	st.local.u32 	[%rd173+-16], %r451;
	ld.local.u32 	%r452, [%rd173+-24];
	st.local.u32 	[%rd173+-20], %r452;
	ld.local.u32 	%r453, [%rd173+-28];
	st.local.u32 	[%rd173+-24], %r453;
	add.s32 	%r775, %r775, -8;
	ld.local.u32 	%r454, [%rd173+-32];
	st.local.u32 	[%rd173+-28], %r454;
$L__BB1_155:
	and.b32  	%r455, %r143, 7;
	setp.eq.s32 	%p83, %r455, 0;
	@%p83 bra 	$L__BB1_117;
	sub.s16 	%rs54, %rs4, %rs80;
	cvt.u32.u16 	%r456, %rs54;
	and.b32  	%r457, %r456, 7;
	and.b32  	%r146, %r456, 3;
	add.s32 	%r458, %r457, -1;
	setp.lt.u32 	%p84, %r458, 3;
	@%p84 bra 	$L__BB1_158;
	mul.wide.s32 	%rd174, %r775, 4;
	add.s64 	%rd175, %rd6, %rd174;
	ld.local.u32 	%r459, [%rd175+-4];
	st.local.u32 	[%rd175], %r459;
	ld.local.u32 	%r460, [%rd175+-8];
	st.local.u32 	[%rd175+-4], %r460;
	ld.local.u32 	%r461, [%rd175+-12];
	st.local.u32 	[%rd175+-8], %r461;
	add.s32 	%r775, %r775, -4;
	ld.local.u32 	%r462, [%rd175+-16];
	st.local.u32 	[%rd175+-12], %r462;
$L__BB1_158:
	setp.eq.s32 	%p85, %r146, 0;
	@%p85 bra 	$L__BB1_117;
	mul.wide.s32 	%rd176, %r775, 4;
	add.s64 	%rd26, %rd6, %rd176;
	ld.local.u32 	%r463, [%rd26+-4];
	st.local.u32 	[%rd26], %r463;
	setp.eq.s32 	%p86, %r146, 1;
	@%p86 bra 	$L__BB1_117;
	ld.local.u32 	%r464, [%rd26+-8];
	st.local.u32 	[%rd26+-4], %r464;
	setp.eq.s32 	%p87, %r146, 2;
	@%p87 bra 	$L__BB1_117;
	ld.local.u32 	%r465, [%rd26+-12];
	st.local.u32 	[%rd26+-8], %r465;
	bra.uni 	$L__BB1_117;
$L__BB1_162:
	mul.wide.s32 	%rd254, %r799, 4;
	add.s64 	%rd255, %rd6, %rd254;
	ld.local.u32 	%r545, [%rd255+-4];
	st.local.u32 	[%rd255], %r545;
	ld.local.u32 	%r546, [%rd255+-8];
	st.local.u32 	[%rd255+-4], %r546;
	ld.local.u32 	%r547, [%rd255+-12];
	st.local.u32 	[%rd255+-8], %r547;
	add.s32 	%r799, %r799, -4;
	ld.local.u32 	%r548, [%rd255+-16];
	st.local.u32 	[%rd255+-12], %r548;
	setp.gt.s32 	%p126, %r799, %r787;
	@%p126 bra 	$L__BB1_162;
$L__BB1_163:
	mul.wide.s32 	%rd256, %r787, 4;
	add.s64 	%rd257, %rd6, %rd256;
	st.local.u32 	[%rd257], %r786;
	cvt.s64.s32 	%rd258, %r786;
	add.s64 	%rd259, %rd7, %rd258;
	mov.b16 	%rs73, 0;
	st.local.u8 	[%rd259], %rs73;
	add.s32 	%r800, %r800, 1;
	setp.lt.s32 	%p127, %r800, %r226;
	add.s32 	%r778, %r778, 1;
	add.s16 	%rs82, %rs82, 1;
	@%p127 bra 	$L__BB1_131;
	bra.uni 	$L__BB1_147;
$L__BB1_164:
	setp.lt.u32 	%p98, %r151, 3;
	mul.lo.s32 	%r170, %r226, %r780;
	mov.b32 	%r796, 0;
	@%p98 bra 	$L__BB1_167;
	mov.b32 	%r783, 0;
$L__BB1_166:
	.pragma "nounroll";
	mul.wide.u32 	%rd191, %r783, 4;
	add.s64 	%rd192, %rd6, %rd191;
	ld.local.v4.u32 	{%r478, %r479, %r480, %r481}, [%rd192];
	add.s32 	%r482, %r783, 1;
	setp.eq.s32 	%p99, %r482, %r800;
	selp.b32 	%r483, 0, %r482, %p99;
	mul.wide.u32 	%rd193, %r483, 4;
	add.s64 	%rd194, %rd6, %rd193;
	ld.local.u32 	%r484, [%rd194];
	mul.lo.s32 	%r485, %r226, %r478;
	add.s32 	%r486, %r485, %r780;
	mul.wide.s32 	%rd195, %r486, 8;
	add.s64 	%rd196, %rd1, %rd195;
	ld.global.f64 	%fd90, [%rd196];
	add.s32 	%r487, %r170, %r484;
	mul.wide.s32 	%rd197, %r487, 8;
	add.s64 	%rd198, %rd1, %rd197;
	ld.global.f64 	%fd91, [%rd198];
	add.f64 	%fd92, %fd90, %fd91;
	add.s32 	%r488, %r485, %r484;
	mul.wide.s32 	%rd199, %r488, 8;
	add.s64 	%rd200, %rd1, %rd199;
	ld.global.f64 	%fd93, [%rd200];
	sub.f64 	%fd94, %fd92, %fd93;
	setp.lt.f64 	%p100, %fd94, %fd219;
	selp.b32 	%r489, %r482, %r787, %p100;
	selp.f64 	%fd95, %fd94, %fd219, %p100;
	add.s32 	%r490, %r783, 2;
	setp.eq.s32 	%p101, %r490, %r800;
	selp.b32 	%r491, 0, %r490, %p101;
	mul.wide.u32 	%rd201, %r491, 4;
	add.s64 	%rd202, %rd6, %rd201;
	ld.local.u32 	%r492, [%rd202];
	mul.lo.s32 	%r493, %r226, %r479;
	add.s32 	%r494, %r493, %r780;
	mul.wide.s32 	%rd203, %r494, 8;
	add.s64 	%rd204, %rd1, %rd203;
	ld.global.f64 	%fd96, [%rd204];
	add.s32 	%r495, %r170, %r492;
	mul.wide.s32 	%rd205, %r495, 8;
	add.s64 	%rd206, %rd1, %rd205;
	ld.global.f64 	%fd97, [%rd206];
	add.f64 	%fd98, %fd96, %fd97;
	add.s32 	%r496, %r493, %r492;
	mul.wide.s32 	%rd207, %r496, 8;
	add.s64 	%rd208, %rd1, %rd207;
	ld.global.f64 	%fd99, [%rd208];
	sub.f64 	%fd100, %fd98, %fd99;
	setp.lt.f64 	%p102, %fd100, %fd95;
	or.pred  	%p103, %p100, %p102;
	selp.b32 	%r497, %r490, %r489, %p102;
	selp.f64 	%fd101, %fd100, %fd95, %p102;
	add.s32 	%r498, %r783, 3;
	setp.eq.s32 	%p105, %r498, %r800;
	selp.b32 	%r499, 0, %r498, %p105;
	mul.wide.u32 	%rd209, %r499, 4;
	add.s64 	%rd210, %rd6, %rd209;
	ld.local.u32 	%r500, [%rd210];
	mul.lo.s32 	%r501, %r226, %r480;
	add.s32 	%r502, %r501, %r780;
	mul.wide.s32 	%rd211, %r502, 8;
	add.s64 	%rd212, %rd1, %rd211;
	ld.global.f64 	%fd102, [%rd212];
	add.s32 	%r503, %r170, %r500;
	mul.wide.s32 	%rd213, %r503, 8;
	add.s64 	%rd214, %rd1, %rd213;
	ld.global.f64 	%fd103, [%rd214];
	add.f64 	%fd104, %fd102, %fd103;
	add.s32 	%r504, %r501, %r500;
	mul.wide.s32 	%rd215, %r504, 8;
	add.s64 	%rd216, %rd1, %rd215;
	ld.global.f64 	%fd105, [%rd216];
	sub.f64 	%fd106, %fd104, %fd105;
	setp.lt.f64 	%p106, %fd106, %fd101;
	selp.b32 	%r505, %r498, %r497, %p106;
	selp.f64 	%fd107, %fd106, %fd101, %p106;
	add.s32 	%r783, %r783, 4;
	setp.eq.s32 	%p107, %r783, %r800;
	selp.b32 	%r506, 0, %r783, %p107;
	mul.wide.u32 	%rd217, %r506, 4;
	add.s64 	%rd218, %rd6, %rd217;
	ld.local.u32 	%r507, [%rd218];
	mul.lo.s32 	%r508, %r226, %r481;
	add.s32 	%r509, %r508, %r780;
	mul.wide.s32 	%rd219, %r509, 8;
	add.s64 	%rd220, %rd1, %rd219;
	ld.global.f64 	%fd108, [%rd220];
	add.s32 	%r510, %r170, %r507;
	mul.wide.s32 	%rd221, %r510, 8;
	add.s64 	%rd222, %rd1, %rd221;
	ld.global.f64 	%fd109, [%rd222];
	add.f64 	%fd110, %fd108, %fd109;
	add.s32 	%r511, %r508, %r507;
	mul.wide.s32 	%rd223, %r511, 8;
	add.s64 	%rd224, %rd1, %rd223;
	ld.global.f64 	%fd111, [%rd224];
	sub.f64 	%fd112, %fd110, %fd111;
	setp.lt.f64 	%p108, %fd112, %fd107;
	selp.b32 	%r512, %r780, %r786, %p103;
	selp.b32 	%r513, %r780, %r512, %p108;
	selp.b32 	%r786, %r780, %r513, %p106;
	selp.b32 	%r787, %r783, %r505, %p108;
	selp.f64 	%fd219, %fd112, %fd107, %p108;
	setp.eq.s32 	%p109, %r783, %r153;
	mov.u32 	%r796, %r153;
	@%p109 bra 	$L__BB1_167;
	bra.uni 	$L__BB1_166;
$L__BB1_167:
	setp.eq.s32 	%p110, %r152, 0;
	@%p110 bra 	$L__BB1_145;
	and.b16  	%rs72, %rs19, 3;
	setp.eq.s16 	%p111, %rs72, 1;
	@%p111 bra 	$L__BB1_170;
	mul.wide.u32 	%rd225, %r796, 4;
	add.s64 	%rd226, %rd6, %rd225;
	ld.local.u32 	%r515, [%rd226];
	add.s32 	%r516, %r796, 1;
	setp.eq.s32 	%p112, %r516, %r800;
	selp.b32 	%r517, 0, %r516, %p112;
	mul.wide.u32 	%rd227, %r517, 4;
	add.s64 	%rd228, %rd6, %rd227;
	ld.local.u32 	%r518, [%rd228];
	mul.lo.s32 	%r519, %r226, %r515;
	add.s32 	%r520, %r519, %r780;
	mul.wide.s32 	%rd229, %r520, 8;
	add.s64 	%rd230, %rd1, %rd229;
	ld.global.f64 	%fd114, [%rd230];
	add.s32 	%r521, %r170, %r518;
	mul.wide.s32 	%rd231, %r521, 8;
	add.s64 	%rd232, %rd1, %rd231;
	ld.global.f64 	%fd115, [%rd232];
	add.f64 	%fd116, %fd114, %fd115;
	add.s32 	%r522, %r519, %r518;
	mul.wide.s32 	%rd233, %r522, 8;
	add.s64 	%rd234, %rd1, %rd233;
	ld.global.f64 	%fd117, [%rd234];
	sub.f64 	%fd118, %fd116, %fd117;
	setp.lt.f64 	%p113, %fd118, %fd219;
	selp.b32 	%r523, %r516, %r787, %p113;
	selp.f64 	%fd119, %fd118, %fd219, %p113;
	ld.local.u32 	%r524, [%rd226+4];
	add.s32 	%r796, %r796, 2;
	setp.eq.s32 	%p114, %r796, %r800;
	selp.b32 	%r525, 0, %r796, %p114;
	mul.wide.u32 	%rd235, %r525, 4;
	add.s64 	%rd236, %rd6, %rd235;
	ld.local.u32 	%r526, [%rd236];
	mul.lo.s32 	%r527, %r226, %r524;
	add.s32 	%r528, %r527, %r780;
	mul.wide.s32 	%rd237, %r528, 8;
	add.s64 	%rd238, %rd1, %rd237;
	ld.global.f64 	%fd120, [%rd238];
	add.s32 	%r529, %r170, %r526;
	mul.wide.s32 	%rd239, %r529, 8;
	add.s64 	%rd240, %rd1, %rd239;
	ld.global.f64 	%fd121, [%rd240];
	add.f64 	%fd122, %fd120, %fd121;
	add.s32 	%r530, %r527, %r526;
	mul.wide.s32 	%rd241, %r530, 8;
	add.s64 	%rd242, %rd1, %rd241;
	ld.global.f64 	%fd123, [%rd242];
	sub.f64 	%fd124, %fd122, %fd123;
	setp.lt.f64 	%p115, %fd124, %fd119;
	selp.b32 	%r531, %r780, %r786, %p115;
	selp.b32 	%r786, %r780, %r531, %p113;
	selp.b32 	%r787, %r796, %r523, %p115;
	selp.f64 	%fd219, %fd124, %fd119, %p115;
$L__BB1_170:
	setp.eq.s16 	%p116, %rs20, 0;
	@%p116 bra 	$L__BB1_145;
	mul.wide.u32 	%rd243, %r796, 4;
	add.s64 	%rd244, %rd6, %rd243;
	ld.local.u32 	%r532, [%rd244];
	add.s32 	%r533, %r796, 1;
	setp.eq.s32 	%p117, %r533, %r800;
	selp.b32 	%r534, 0, %r533, %p117;
	mul.wide.u32 	%rd245, %r534, 4;
	add.s64 	%rd246, %rd6, %rd245;
	ld.local.u32 	%r535, [%rd246];
	mul.lo.s32 	%r536, %r226, %r532;
	add.s32 	%r537, %r536, %r780;
	mul.wide.s32 	%rd247, %r537, 8;
	add.s64 	%rd248, %rd1, %rd247;
	ld.global.f64 	%fd125, [%rd248];
	add.s32 	%r538, %r170, %r535;
	mul.wide.s32 	%rd249, %r538, 8;
	add.s64 	%rd250, %rd1, %rd249;
	ld.global.f64 	%fd126, [%rd250];
	add.f64 	%fd127, %fd125, %fd126;
	add.s32 	%r539, %r536, %r535;
	mul.wide.s32 	%rd251, %r539, 8;
	add.s64 	%rd252, %rd1, %rd251;
	ld.global.f64 	%fd128, [%rd252];
	sub.f64 	%fd129, %fd127, %fd128;
	setp.lt.f64 	%p118, %fd129, %fd219;
	selp.b32 	%r786, %r780, %r786, %p118;
	selp.b32 	%r787, %r533, %r787, %p118;
	selp.f64 	%fd219, %fd129, %fd219, %p118;
	bra.uni 	$L__BB1_145;
$L__BB1_172:
	setp.gt.s32 	%p121, %r800, %r787;
	@%p121 bra 	$L__BB1_173;
	bra.uni 	$L__BB1_163;
$L__BB1_173:
	sub.s32 	%r540, %r800, %r787;
	and.b32  	%r186, %r540, 3;
	setp.eq.s32 	%p122, %r186, 0;
	mov.u32 	%r799, %r800;
	@%p122 bra 	$L__BB1_177;
	add.s32 	%r799, %r800, -1;
	mul.wide.s32 	%rd253, %r800, 4;
	add.s64 	%rd27, %rd6, %rd253;
	ld.local.u32 	%r541, [%rd27+-4];
	st.local.u32 	[%rd27], %r541;
	setp.eq.s32 	%p123, %r186, 1;
	@%p123 bra 	$L__BB1_177;
	add.s32 	%r799, %r800, -2;
	ld.local.u32 	%r542, [%rd27+-8];
	st.local.u32 	[%rd27+-4], %r542;
	setp.eq.s32 	%p124, %r186, 2;
	@%p124 bra 	$L__BB1_177;
	add.s32 	%r799, %r800, -3;
	ld.local.u32 	%r543, [%rd27+-12];
	st.local.u32 	[%rd27+-8], %r543;
$L__BB1_177:
	sub.s32 	%r544, %r151, %r787;
	setp.lt.u32 	%p125, %r544, 3;
	@%p125 bra 	$L__BB1_163;
	bra.uni 	$L__BB1_162;
$L__BB1_178:
	mul.wide.s32 	%rd408, %r807, 4;
	add.s64 	%rd409, %rd31, %rd408;
	ld.local.v4.u32 	{%r708, %r709, %r710, %r711}, [%rd416];
	st.global.u32 	[%rd409+-8], %r708;
	st.global.u32 	[%rd409+-4], %r709;
	st.global.u32 	[%rd409], %r710;
	st.global.u32 	[%rd409+4], %r711;
	add.s32 	%r808, %r808, 4;
	add.s32 	%r807, %r807, 4;
	add.s64 	%rd416, %rd416, 16;
	setp.eq.s32 	%p173, %r808, 0;
	@%p173 bra 	$L__BB1_179;
	bra.uni 	$L__BB1_178;
$L__BB1_179:
	setp.eq.s32 	%p174, %r207, 0;
	@%p174 bra 	$L__BB1_183;
	add.s32 	%r811, %r809, %r206;
	mul.wide.u32 	%rd410, %r809, 4;
	add.s64 	%rd417, %rd4, %rd410;
	neg.s32 	%r810, %r207;
$L__BB1_181:
	.pragma "nounroll";
	mul.wide.s32 	%rd411, %r811, 4;
	add.s64 	%rd412, %rd2, %rd411;
	ld.local.u32 	%r712, [%rd417];
	st.global.u32 	[%rd412], %r712;
	add.s32 	%r811, %r811, 1;
	add.s64 	%rd417, %rd417, 4;
	add.s32 	%r810, %r810, 1;
	setp.eq.s32 	%p175, %r810, 0;
	@%p175 bra 	$L__BB1_183;
	bra.uni 	$L__BB1_181;
$L__BB1_182:
	mul.wide.s32 	%rd337, %r1, 8;
	add.s64 	%rd338, %rd3, %rd337;
	mov.b64 	%rd339, 0;
	st.global.u64 	[%rd338], %rd339;
$L__BB1_183:
	ret;
$L__BB1_184:
	ld.const.f64 	%fd161, [d_inf];
	mul.wide.s32 	%rd335, %r1, 8;
	add.s64 	%rd336, %rd3, %rd335;
	st.global.f64 	[%rd336], %fd161;
	bra.uni 	$L__BB1_183;

}
	// .globl	_ZN3cub18CUB_300001_SM_10006detail11EmptyKernelIvEEvv
.visible .entry _ZN3cub18CUB_300001_SM_10006detail11EmptyKernelIvEEvv()
{


	ret;

}
	// .globl	_ZN3cub18CUB_300001_SM_10006detail8for_each13static_kernelINS2_12policy_hub_t12policy_500_tEmN6thrust24THRUST_300001_SM_1000_NS8cuda_cub20__uninitialized_fill7functorINS7_10device_ptrIdEEdEEEEvT0_T1_
.visible .entry _ZN3cub18CUB_300001_SM_10006detail8for_each13static_kernelINS2_12policy_hub_t12policy_500_tEmN6thrust24THRUST_300001_SM_1000_NS8cuda_cub20__uninitialized_fill7functorINS7_10device_ptrIdEEdEEEEvT0_T1_(
	.param .u64 _ZN3cub18CUB_300001_SM_10006detail8for_each13static_kernelINS2_12policy_hub_t12policy_500_tEmN6thrust24THRUST_300001_SM_1000_NS8cuda_cub20__uninitialized_fill7functorINS7_10device_ptrIdEEdEEEEvT0_T1__param_0,
	.param .align 8 .b8 _ZN3cub18CUB_300001_SM_10006detail8for_each13static_kernelINS2_12policy_hub_t12policy_500_tEmN6thrust24THRUST_300001_SM_1000_NS8cuda_cub20__uninitialized_fill7functorINS7_10device_ptrIdEEdEEEEvT0_T1__param_1[16]
)
.maxntid 256
{
	.reg .pred 	%p<4>;
	.reg .b32 	%r<5>;
	.reg .b64 	%rd<16>;
	.reg .b64 	%fd<3>;

	ld.param.f64 	%fd2, [_ZN3cub18CUB_300001_SM_10006detail8for_each13static_kernelINS2_12policy_hub_t12policy_500_tEmN6thrust24THRUST_300001_SM_1000_NS8cuda_cub20__uninitialized_fill7functorINS7_10device_ptrIdEEdEEEEvT0_T1__param_1+8];
	ld.param.u64 	%rd4, [_ZN3cub18CUB_300001_SM_10006detail8for_each13static_kernelINS2_12policy_hub_t12policy_500_tEmN6thrust24THRUST_300001_SM_1000_NS8cuda_cub20__uninitialized_fill7functorINS7_10device_ptrIdEEdEEEEvT0_T1__param_1];
	ld.param.u64 	%rd5, [_ZN3cub18CUB_300001_SM_10006detail8for_each13static_kernelINS2_12policy_hub_t12policy_500_tEmN6thrust24THRUST_300001_SM_1000_NS8cuda_cub20__uninitialized_fill7functorINS7_10device_ptrIdEEdEEEEvT0_T1__param_0];
	mov.u32 	%r2, %ctaid.x;
	mul.wide.u32 	%rd1, %r2, 512;
	sub.s64 	%rd2, %rd5, %rd1;
	setp.lt.u64 	%p1, %rd2, 512;
	@%p1 bra 	$L__BB3_2;
	mov.u32 	%r4, %tid.x;
	cvta.to.global.u64 	%rd11, %rd4;
	cvt.u64.u32 	%rd12, %r4;
	add.s64 	%rd13, %rd1, %rd12;
	shl.b64 	%rd14, %rd13, 3;
	add.s64 	%rd15, %rd11, %rd14;
	st.global.f64 	[%rd15], %fd2;
	st.global.f64 	[%rd15+2048], %fd2;
	bra.uni 	$L__BB3_6;
$L__BB3_2:
	cvta.to.global.u64 	%rd6, %rd4;
	mov.u32 	%r1, %tid.x;
	cvt.u64.u32 	%rd7, %r1;
	setp.le.u64 	%p2, %rd2, %rd7;
	add.s64 	%rd8, %rd1, %rd7;
	shl.b64 	%rd9, %rd8, 3;
	add.s64 	%rd3, %rd6, %rd9;
	@%p2 bra 	$L__BB3_4;
	st.global.f64 	[%rd3], %fd2;
$L__BB3_4:
	add.s32 	%r3, %r1, 256;
	cvt.u64.u32 	%rd10, %r3;
	setp.le.u64 	%p3, %rd2, %rd10;
	@%p3 bra 	$L__BB3_6;
	st.global.f64 	[%rd3+2048], %fd2;
$L__BB3_6:
	ret;

}
	// .globl	_ZN3cub18CUB_300001_SM_10006detail8for_each13static_kernelINS2_12policy_hub_t12policy_500_tEmN6thrust24THRUST_300001_SM_1000_NS8cuda_cub20__uninitialized_fill7functorINS7_10device_ptrIiEEiEEEEvT0_T1_
.visible .entry _ZN3cub18CUB_300001_SM_10006detail8for_each13static_kernelINS2_12policy_hub_t12policy_500_tEmN6thrust24THRUST_300001_SM_1000_NS8cuda_cub20__uninitialized_fill7functorINS7_10device_ptrIiEEiEEEEvT0_T1_(
	.param .u64 _ZN3cub18CUB_300001_SM_10006detail8for_each13static_kernelINS2_12policy_hub_t12policy_500_tEmN6thrust24THRUST_300001_SM_1000_NS8cuda_cub20__uninitialized_fill7functorINS7_10device_ptrIiEEiEEEEvT0_T1__param_0,
	.param .align 8 .b8 _ZN3cub18CUB_300001_SM_10006detail8for_each13static_kernelINS2_12policy_hub_t12policy_500_tEmN6thrust24THRUST_300001_SM_1000_NS8cuda_cub20__uninitialized_fill7functorINS7_10device_ptrIiEEiEEEEvT0_T1__param_1[16]
)
.maxntid 256
{
	.reg .pred 	%p<4>;
	.reg .b16 	%rs<5>;
	.reg .b32 	%r<12>;
	.reg .b64 	%rd<16>;

	ld.param.u32 	%r3, [_ZN3cub18CUB_300001_SM_10006detail8for_each13static_kernelINS2_12policy_hub_t12policy_500_tEmN6thrust24THRUST_300001_SM_1000_NS8cuda_cub20__uninitialized_fill7functorINS7_10device_ptrIiEEiEEEEvT0_T1__param_1+8];
	ld.param.u64 	%rd4, [_ZN3cub18CUB_300001_SM_10006detail8for_each13static_kernelINS2_12policy_hub_t12policy_500_tEmN6thrust24THRUST_300001_SM_1000_NS8cuda_cub20__uninitialized_fill7functorINS7_10device_ptrIiEEiEEEEvT0_T1__param_1];
	ld.param.u64 	%rd5, [_ZN3cub18CUB_300001_SM_10006detail8for_each13static_kernelINS2_12policy_hub_t12policy_500_tEmN6thrust24THRUST_300001_SM_1000_NS8cuda_cub20__uninitialized_fill7functorINS7_10device_ptrIiEEiEEEEvT0_T1__param_0];
	mov.u32 	%r9, %ctaid.x;
	mul.wide.u32 	%rd1, %r9, 512;
	sub.s64 	%rd2, %rd5, %rd1;
	setp.lt.u64 	%p1, %rd2, 512;
	@%p1 bra 	$L__BB4_2;
	mov.u32 	%r11, %tid.x;
	cvta.to.global.u64 	%rd11, %rd4;
	cvt.u64.u32 	%rd12, %r11;
	add.s64 	%rd13, %rd1, %rd12;
	shl.b64 	%rd14, %rd13, 2;
	add.s64 	%rd15, %rd11, %rd14;
	st.global.u32 	[%rd15], %r3;
	st.global.u32 	[%rd15+1024], %r3;
	bra.uni 	$L__BB4_6;
$L__BB4_2:
	cvta.to.global.u64 	%rd6, %rd4;
	mov.u32 	%r2, %tid.x;
	cvt.u64.u32 	%rd7, %r2;
	setp.le.u64 	%p2, %rd2, %rd7;
	add.s64 	%rd8, %rd1, %rd7;
	shl.b64 	%rd9, %rd8, 2;
	add.s64 	%rd3, %rd6, %rd9;
	@%p2 bra 	$L__BB4_4;
	st.global.u32 	[%rd3], %r3;
$L__BB4_4:
	add.s32 	%r10, %r2, 256;
	cvt.u64.u32 	%rd10, %r10;
	setp.le.u64 	%p3, %rd2, %rd10;
	@%p3 bra 	$L__BB4_6;
	st.global.u32 	[%rd3+1024], %r3;
$L__BB4_6:
	ret;

}


// ===== COMPILED SASS (sm_100) =====

	.target	sm_100

	.elftype	@"ET_EXEC"


//--------------------- .note.nv.tkinfo           --------------------------
	.section	.note.nv.tkinfo,"",@"SHT_NOTE"
	.sectionflags	@"SHF_NOTE_NV_TKINFO"
	.tkinfo
        /*0018*/ 	.word	0x00000002
        /*0030*/ 	.string	""
        /*0030*/ 	.string	"ptxas"
        /*0030*/ 	.string	"Cuda compilation tools, release 13.0, V13.0.88"
        /*0030*/ 	.string	"Build cuda_13.0.r13.0/compiler.36424714_0"
        /*0030*/ 	.string	"-arch sm_100 -m 64 "



//--------------------- .note.nv.cuinfo           --------------------------
	.section	.note.nv.cuinfo,"",@"SHT_NOTE"
	.sectionflags	@"SHF_NOTE_NV_CUINFO"
        /*0018*/ 	.short	0x0002
        /*001a*/ 	.short	0x0064
        /*001c*/ 	.short	0x0082
	.zero		2


//--------------------- .nv.info                  --------------------------
	.section	.nv.info,"",@"SHT_CUDA_INFO"
	.align	4


	//----- nvinfo : EIATTR_REGCOUNT
	.align		4
        /*0000*/ 	.byte	0x04, 0x2f
        /*0002*/ 	.short	(.L_48 - .L_47)
	.align		4
.L_47:
        /*0004*/ 	.word	index@(_Z27computeDistanceMatrixKernelPKdS0_Pdi)
        /*0008*/ 	.word	0x00000014


	//----- nvinfo : EIATTR_FRAME_SIZE
	.align		4
.L_48:
        /*000c*/ 	.byte	0x04, 0x11
        /*000e*/ 	.short	(.L_50 - .L_49)
	.align		4
.L_49:
        /*0010*/ 	.word	index@($__internal_0_$__cuda_sm20_dsqrt_rn_f64_mediumpath_v1)
        /*0014*/ 	.word	0x00000000


	//----- nvinfo : EIATTR_FRAME_SIZE
	.align		4
.L_50:
        /*0018*/ 	.byte	0x04, 0x11
        /*001a*/ 	.short	(.L_52 - .L_51)
	.align		4
.L_51:
        /*001c*/ 	.word	index@(_Z27computeDistanceMatrixKernelPKdS0_Pdi)
        /*0020*/ 	.word	0x00000000


	//----- nvinfo : EIATTR_REGCOUNT
	.align		4
.L_52:
        /*0024*/ 	.byte	0x04, 0x2f
        /*0026*/ 	.short	(.L_54 - .L_53)
	.align		4
.L_53:
        /*0028*/ 	.word	index@(_Z18processEdgesKernelPKdPKiiPdPi)
        /*002c*/ 	.word	0x00000038


	//----- nvinfo : EIATTR_FRAME_SIZE
	.align		4
.L_54:
        /*0030*/ 	.byte	0x04, 0x11
        /*0032*/ 	.short	(.L_56 - .L_55)
	.align		4
.L_55:
        /*0034*/ 	.word	index@(_Z18processEdgesKernelPKdPKiiPdPi)
        /*0038*/ 	.word	0x00002800


	//----- nvinfo : EIATTR_REGCOUNT
	.align		4
.L_56:
        /*003c*/ 	.byte	0x04, 0x2f
        /*003e*/ 	.short	(.L_58 - .L_57)
	.align		4
.L_57:
        /*0040*/ 	.word	index@(_ZN3cub18CUB_300001_SM_10006detail11EmptyKernelIvEEvv)
        /*0044*/ 	.word	0x00000004


	//----- nvinfo : EIATTR_FRAME_SIZE
	.align		4
.L_58:
        /*0048*/ 	.byte	0x04, 0x11
        /*004a*/ 	.short	(.L_60 - .L_59)
	.align		4
.L_59:
        /*004c*/ 	.word	index@(_ZN3cub18CUB_300001_SM_10006detail11EmptyKernelIvEEvv)
        /*0050*/ 	.word	0x00000000


	//----- nvinfo : EIATTR_REGCOUNT
	.align		4
.L_60:
        /*0054*/ 	.byte	0x04, 0x2f
        /*0056*/ 	.short	(.L_62 - .L_61)
	.align		4
.L_61:
        /*0058*/ 	.word	index@(_ZN3cub18CUB_300001_SM_10006detail8for_each13static_kernelINS2_12policy_hub_t12policy_500_tEmN6thrust24THRUST_300001_SM_1000_NS8cuda_cub20__uninitialized_fill7functorINS7_10device_ptrIdEEdEEEEvT0_T1_)
        /*005c*/ 	.word	0x00000009


	//----- nvinfo : EIATTR_FRAME_SIZE
	.align		4
.L_62:
        /*0060*/ 	.byte	0x04, 0x11
        /*0062*/ 	.short	(.L_64 - .L_63)
	.align		4
.L_63:
        /*0064*/ 	.word	index@(_ZN3cub18CUB_300001_SM_10006detail8for_each13static_kernelINS2_12policy_hub_t12policy_500_tEmN6thrust24THRUST_300001_SM_1000_NS8cuda_cub20__uninitialized_fill7functorINS7_10device_ptrIdEEdEEEEvT0_T1_)
        /*0068*/ 	.word	0x00000000


	//----- nvinfo : EIATTR_REGCOUNT
	.align		4
.L_64:
        /*006c*/ 	.byte	0x04, 0x2f
        /*006e*/ 	.short	(.L_66 - .L_65)
	.align		4
.L_65:
        /*0070*/ 	.word	index@(_ZN3cub18CUB_300001_SM_10006detail8for_each13static_kernelINS2_12policy_hub_t12policy_500_tEmN6thrust24THRUST_300001_SM_1000_NS8cuda_cub20__uninitialized_fill7functorINS7_10device_ptrIiEEiEEEEvT0_T1_)
        /*0074*/ 	.word	0x00000008


	//----- nvinfo : EIATTR_FRAME_SIZE
	.align		4
.L_66:
        /*0078*/ 	.byte	0x04, 0x11
        /*007a*/ 	.short	(.L_68 - .L_67)
	.align		4
.L_67:
        /*007c*/ 	.word	index@(_ZN3cub18CUB_300001_SM_10006detail8for_each13static_kernelINS2_12policy_hub_t12policy_500_tEmN6thrust24THRUST_300001_SM_1000_NS8cuda_cub20__uninitialized_fill7functorINS7_10device_ptrIiEEiEEEEvT0_T1_)
        /*0080*/ 	.word	0x00000000


	//----- nvinfo : EIATTR_MIN_STACK_SIZE
	.align		4
.L_68:
        /*0084*/ 	.byte	0x04, 0x12
        /*0086*/ 	.short	(.L_70 - .L_69)
	.align		4
.L_69:
        /*0088*/ 	.word	index@(_ZN3cub18CUB_300001_SM_10006detail8for_each13static_kernelINS2_12policy_hub_t12policy_500_tEmN6thrust24THRUST_300001_SM_1000_NS8cuda_cub20__uninitialized_fill7functorINS7_10device_ptrIiEEiEEEEvT0_T1_)
        /*008c*/ 	.word	0x00000000


	//----- nvinfo : EIATTR_MIN_STACK_SIZE
	.align		4
.L_70:
        /*0090*/ 	.byte	0x04, 0x12
        /*0092*/ 	.short	(.L_72 - .L_71)
	.align		4
.L_71:
        /*0094*/ 	.word	index@(_ZN3cub18CUB_300001_SM_10006detail8for_each13static_kernelINS2_12policy_hub_t12policy_500_tEmN6thrust24THRUST_300001_SM_1000_NS8cuda_cub20__uninitialized_fill7functorINS7_10device_ptrIdEEdEEEEvT0_T1_)
        /*0098*/ 	.word	0x00000000


	//----- nvinfo : EIATTR_MIN_STACK_SIZE
	.align		4
.L_72:
        /*009c*/ 	.byte	0x04, 0x12
        /*009e*/ 	.short	(.L_74 - .L_73)
	.align		4
.L_73:
        /*00a0*/ 	.word	index@(_ZN3cub18CUB_300001_SM_10006detail11EmptyKernelIvEEvv)
        /*00a4*/ 	.word	0x00000000


	//----- nvinfo : EIATTR_MIN_STACK_SIZE
	.align		4
.L_74:
        /*00a8*/ 	.byte	0x04, 0x12
        /*00aa*/ 	.short	(.L_76 - .L_75)
	.align		4
.L_75:
        /*00ac*/ 	.word	index@(_Z18processEdgesKernelPKdPKiiPdPi)
        /*00b0*/ 	.word	0x00002800


	//----- nvinfo : EIATTR_MIN_STACK_SIZE
	.align		4
.L_76:
        /*00b4*/ 	.byte	0x04, 0x12
        /*00b6*/ 	.short	(.L_78 - .L_77)
	.align		4
.L_77:
        /*00b8*/ 	.word	index@(_Z27computeDistanceMatrixKernelPKdS0_Pdi)
        /*00bc*/ 	.word	0x00000000
.L_78:


//--------------------- .nv.compat                --------------------------
	.section	.nv.compat,"",@"SHT_CUDA_COMPAT_INFO"
	.align	4
        /*0000*/ 	.byte	0x02, 0x09, 0x00, 0x00, 0x02, 0x02, 0x01, 0x00, 0x02, 0x05, 0x05, 0x00, 0x03, 0x07, 0x01, 0x01
        /*0010*/ 	.byte	0x02, 0x03, 0x00, 0x00, 0x02, 0x06, 0x01, 0x00, 0x04, 0x0b, 0x08, 0x00, 0x01, 0x00, 0x00, 0x00
        /*0020*/ 	.byte	0x00, 0x00, 0x00, 0x00


//--------------------- .nv.info._ZN3cub18CUB_300001_SM_10006detail8for_each13static_kernelINS2_12policy_hub_t12policy_500_tEmN6thrust24THRUST_300001_SM_1000_NS8cuda_cub20__uninitialized_fill7functorINS7_10device_ptrIiEEiEEEEvT0_T1_ --------------------------
	.section	.nv.info._ZN3cub18CUB_300001_SM_10006detail8for_each13static_kernelINS2_12policy_hub_t12policy_500_tEmN6thrust24THRUST_300001_SM_1000_NS8cuda_cub20__uninitialized_fill7functorINS7_10device_ptrIiEEiEEEEvT0_T1_,"",@"SHT_CUDA_INFO"
	.sectionflags	@""
	.align	4


	//----- nvinfo : EIATTR_CUDA_API_VERSION
	.align		4
        /*0000*/ 	.byte	0x04, 0x37
        /*0002*/ 	.short	(.L_80 - .L_79)
.L_79:
        /*0004*/ 	.word	0x00000082


	//----- nvinfo : EIATTR_KPARAM_INFO
	.align		4
.L_80:
        /*0008*/ 	.byte	0x04, 0x17
        /*000a*/ 	.short	(.L_82 - .L_81)
.L_81:
        /*000c*/ 	.word	0x00000000
        /*0010*/ 	.short	0x0001
        /*0012*/ 	.short	0x0008
        /*0014*/ 	.byte	0x00, 0xf0, 0x41, 0x00


	//----- nvinfo : EIATTR_KPARAM_INFO
	.align		4
.L_82:
        /*0018*/ 	.byte	0x04, 0x17
        /*001a*/ 	.short	(.L_84 - .L_83)
.L_83:
        /*001c*/ 	.word	0x00000000
        /*0020*/ 	.short	0x0000
        /*0022*/ 	.short	0x0000
        /*0024*/ 	.byte	0x00, 0xf0, 0x21, 0x00


	//----- nvinfo : EIATTR_SPARSE_MMA_MASK
	.align		4
.L_84:
        /*0028*/ 	.byte	0x03, 0x50
        /*002a*/ 	.short	0x0000


	//----- nvinfo : EIATTR_MAXREG_COUNT
	.align		4
        /*002c*/ 	.byte	0x03, 0x1b
        /*002e*/ 	.short	0x00ff


	//----- nvinfo : EIATTR_MERCURY_ISA_VERSION
	.align		4
        /*0030*/ 	.byte	0x03, 0x5f
        /*0032*/ 	.short	0x0101


	//----- nvinfo : EIATTR_VRC_CTA_INIT_COUNT
	.align		4
        /*0034*/ 	.byte	0x02, 0x4a
	.zero		1
	.zero		1


	//----- nvinfo : EIATTR_EXIT_INSTR_OFFSETS
	.align		4
        /*0038*/ 	.byte	0x04, 0x1c
        /*003a*/ 	.short	(.L_86 - .L_85)


	//   ....[0]....
.L_85:
        /*003c*/ 	.word	0x00000130


	//   ....[1]....
        /*0040*/ 	.word	0x00000230


	//   ....[2]....
        /*0044*/ 	.word	0x00000260


	//----- nvinfo : EIATTR_MAX_THREADS
	.align		4
.L_86:
        /*0048*/ 	.byte	0x04, 0x05
        /*004a*/ 	.short	(.L_88 - .L_87)
.L_87:
        /*004c*/ 	.word	0x00000100
        /*0050*/ 	.word	0x00000001
        /*0054*/ 	.word	0x00000001


	//----- nvinfo : EIATTR_CBANK_PARAM_SIZE
	.align		4
.L_88:
        /*0058*/ 	.byte	0x03, 0x19
        /*005a*/ 	.short	0x0018


	//----- nvinfo : EIATTR_PARAM_CBANK
	.align		4
        /*005c*/ 	.byte	0x04, 0x0a
        /*005e*/ 	.short	(.L_90 - .L_89)
	.align		4
.L_89:
        /*0060*/ 	.word	index@(.nv.constant0._ZN3cub18CUB_300001_SM_10006detail8for_each13static_kernelINS2_12policy_hub_t12policy_500_tEmN6thrust24THRUST_300001_SM_1000_NS8cuda_cub20__uninitialized_fill7functorINS7_10device_ptrIiEEiEEEEvT0_T1_)
        /*0064*/ 	.short	0x0380
        /*0066*/ 	.short	0x0018


	//----- nvinfo : EIATTR_SW_WAR
	.align		4
.L_90:
        /*0068*/ 	.byte	0x04, 0x36
        /*006a*/ 	.short	(.L_92 - .L_91)
.L_91:
        /*006c*/ 	.word	0x00000008
.L_92:


//--------------------- .nv.info._ZN3cub18CUB_300001_SM_10006detail8for_each13static_kernelINS2_12policy_hub_t12policy_500_tEmN6thrust24THRUST_300001_SM_1000_NS8cuda_cub20__uninitialized_fill7functorINS7_10device_ptrIdEEdEEEEvT0_T1_ --------------------------
	.section	.nv.info._ZN3cub18CUB_300001_SM_10006detail8for_each13static_kernelINS2_12policy_hub_t12policy_500_tEmN6thrust24THRUST_300001_SM_1000_NS8cuda_cub20__uninitialized_fill7functorINS7_10device_ptrIdEEdEEEEvT0_T1_,"",@"SHT_CUDA_INFO"
	.sectionflags	@""
	.align	4


	//----- nvinfo : EIATTR_CUDA_API_VERSION
	.align		4
        /*0000*/ 	.byte	0x04, 0x37
        /*0002*/ 	.short	(.L_94 - .L_93)
.L_93:
        /*0004*/ 	.word	0x00000082


	//----- nvinfo : EIATTR_KPARAM_INFO
	.align		4
.L_94:
        /*0008*/ 	.byte	0x04, 0x17
        /*000a*/ 	.short	(.L_96 - .L_95)
.L_95:
        /*000c*/ 	.word	0x00000000
        /*0010*/ 	.short	0x0001
        /*0012*/ 	.short	0x0008
        /*0014*/ 	.byte	0x00, 0xf0, 0x41, 0x00


	//----- nvinfo : EIATTR_KPARAM_INFO
	.align		4
.L_96:
        /*0018*/ 	.byte	0x04, 0x17
        /*001a*/ 	.short	(.L_98 - .L_97)
.L_97:
        /*001c*/ 	.word	0x00000000
        /*0020*/ 	.short	0x0000
        /*0022*/ 	.short	0x0000
        /*0024*/ 	.byte	0x00, 0xf0, 0x21, 0x00


	//----- nvinfo : EIATTR_SPARSE_MMA_MASK
	.align		4
.L_98:
        /*0028*/ 	.byte	0x03, 0x50
        /*002a*/ 	.short	0x0000


	//----- nvinfo : EIATTR_MAXREG_COUNT
	.align		4
        /*002c*/ 	.byte	0x03, 0x1b
        /*002e*/ 	.short	0x00ff


	//----- nvinfo : EIATTR_MERCURY_ISA_VERSION
	.align		4
        /*0030*/ 	.byte	0x03, 0x5f
        /*0032*/ 	.short	0x0101


	//----- nvinfo : EIATTR_VRC_CTA_INIT_COUNT
	.align		4
        /*0034*/ 	.byte	0x02, 0x4a
	.zero		1
	.zero		1


	//----- nvinfo : EIATTR_EXIT_INSTR_OFFSETS
	.align		4
        /*0038*/ 	.byte	0x04, 0x1c
        /*003a*/ 	.short	(.L_100 - .L_99)


	//   ....[0]....
.L_99:
        /*003c*/ 	.word	0x00000130


	//   ....[1]....
        /*0040*/ 	.word	0x00000230


	//   ....[2]....
        /*0044*/ 	.word	0x00000260


	//----- nvinfo : EIATTR_MAX_THREADS
	.align		4
.L_100:
        /*0048*/ 	.byte	0x04, 0x05
        /*004a*/ 	.short	(.L_102 - .L_101)
.L_101:
        /*004c*/ 	.word	0x00000100
        /*0050*/ 	.word	0x00000001
        /*0054*/ 	.word	0x00000001


	//----- nvinfo : EIATTR_CBANK_PARAM_SIZE
	.align		4
.L_102:
        /*0058*/ 	.byte	0x03, 0x19
        /*005a*/ 	.short	0x0018


	//----- nvinfo : EIATTR_PARAM_CBANK
	.align		4
        /*005c*/ 	.byte	0x04, 0x0a
        /*005e*/ 	.short	(.L_104 - .L_103)
	.align		4
.L_103:
        /*0060*/ 	.word	index@(.nv.constant0._ZN3cub18CUB_300001_SM_10006detail8for_each13static_kernelINS2_12policy_hub_t12policy_500_tEmN6thrust24THRUST_300001_SM_1000_NS8cuda_cub20__uninitialized_fill7functorINS7_10device_ptrIdEEdEEEEvT0_T1_)
        /*0064*/ 	.short	0x0380
        /*0066*/ 	.short	0x0018


	//----- nvinfo : EIATTR_SW_WAR
	.align		4
.L_104:
        /*0068*/ 	.byte	0x04, 0x36
        /*006a*/ 	.short	(.L_106 - .L_105)
.L_105:
        /*006c*/ 	.word	0x00000008
.L_106:


//--------------------- .nv.info._ZN3cub18CUB_300001_SM_10006detail11EmptyKernelIvEEvv --------------------------
	.section	.nv.info._ZN3cub18CUB_300001_SM_10006detail11EmptyKernelIvEEvv,"",@"SHT_CUDA_INFO"
	.sectionflags	@""
	.align	4


	//----- nvinfo : EIATTR_CUDA_API_VERSION
	.align		4
        /*0000*/ 	.byte	0x04, 0x37
        /*0002*/ 	.short	(.L_108 - .L_107)
.L_107:
        /*0004*/ 	.word	0x00000082


	//----- nvinfo : EIATTR_SPARSE_MMA_MASK
	.align		4
.L_108:
        /*0008*/ 	.byte	0x03, 0x50
        /*000a*/ 	.short	0x0000


	//----- nvinfo : EIATTR_MAXREG_COUNT
	.align		4
        /*000c*/ 	.byte	0x03, 0x1b
        /*000e*/ 	.short	0x00ff


	//----- nvinfo : EIATTR_MERCURY_ISA_VERSION
	.align		4
        /*0010*/ 	.byte	0x03, 0x5f
        /*0012*/ 	.short	0x0101


	//----- nvinfo : EIATTR_VRC_CTA_INIT_COUNT
	.align		4
        /*0014*/ 	.byte	0x02, 0x4a
	.zero		1
	.zero		1


	//----- nvinfo : EIATTR_EXIT_INSTR_OFFSETS
	.align		4
        /*0018*/ 	.byte	0x04, 0x1c
        /*001a*/ 	.short	(.L_110 - .L_109)


	//   ....[0]....
.L_109:
        /*001c*/ 	.word	0x00000010


	//----- nvinfo : EIATTR_SW_WAR
	.align		4
.L_110:
        /*0020*/ 	.byte	0x04, 0x36
        /*0022*/ 	.short	(.L_112 - .L_111)
.L_111:
        /*0024*/ 	.word	0x00000008
.L_112:


//--------------------- .nv.info._Z18processEdgesKernelPKdPKiiPdPi --------------------------
	.section	.nv.info._Z18processEdgesKernelPKdPKiiPdPi,"",@"SHT_CUDA_INFO"
	.sectionflags	@""
	.align	4


	//----- nvinfo : EIATTR_CUDA_API_VERSION
	.align		4
        /*0000*/ 	.byte	0x04, 0x37
        /*0002*/ 	.short	(.L_114 - .L_113)
.L_113:
        /*0004*/ 	.word	0x00000082


	//----- nvinfo : EIATTR_KPARAM_INFO
	.align		4
.L_114:
        /*0008*/ 	.byte	0x04, 0x17
        /*000a*/ 	.short	(.L_116 - .L_115)
.L_115:
        /*000c*/ 	.word	0x00000000
        /*0010*/ 	.short	0x0004
        /*0012*/ 	.short	0x0020
        /*0014*/ 	.byte	0x00, 0xf5, 0x21, 0x00


	//----- nvinfo : EIATTR_KPARAM_INFO
	.align		4
.L_116:
        /*0018*/ 	.byte	0x04, 0x17
        /*001a*/ 	.short	(.L_118 - .L_117)
.L_117:
        /*001c*/ 	.word	0x00000000
        /*0020*/ 	.short	0x0003
        /*0022*/ 	.short	0x0018
        /*0024*/ 	.byte	0x00, 0xf5, 0x21, 0x00


	//----- nvinfo : EIATTR_KPARAM_INFO
	.align		4
.L_118:
        /*0028*/ 	.byte	0x04, 0x17
        /*002a*/ 	.short	(.L_120 - .L_119)
.L_119:
        /*002c*/ 	.word	0x00000000
        /*0030*/ 	.short	0x0002
        /*0032*/ 	.short	0x0010
        /*0034*/ 	.byte	0x00, 0xf0, 0x11, 0x00


	//----- nvinfo : EIATTR_KPARAM_INFO
	.align		4
.L_120:
        /*0038*/ 	.byte	0x04, 0x17
        /*003a*/ 	.short	(.L_122 - .L_121)
.L_121:
        /*003c*/ 	.word	0x00000000
        /*0040*/ 	.short	0x0001
        /*0042*/ 	.short	0x0008
        /*0044*/ 	.byte	0x00, 0xf5, 0x21, 0x00


	//----- nvinfo : EIATTR_KPARAM_INFO
	.align		4
.L_122:
        /*0048*/ 	.byte	0x04, 0x17
        /*004a*/ 	.short	(.L_124 - .L_123)
.L_123:
        /*004c*/ 	.word	0x00000000
        /*0050*/ 	.short	0x0000
        /*0052*/ 	.short	0x0000
        /*0054*/ 	.byte	0x00, 0xf5, 0x21, 0x00


	//----- nvinfo : EIATTR_SPARSE_MMA_MASK
	.align		4
.L_124:
        /*0058*/ 	.byte	0x03, 0x50
        /*005a*/ 	.short	0x0000


	//----- nvinfo : EIATTR_MAXREG_COUNT
	.align		4
        /*005c*/ 	.byte	0x03, 0x1b
        /*005e*/ 	.short	0x00ff


	//----- nvinfo : EIATTR_MERCURY_ISA_VERSION
	.align		4
        /*0060*/ 	.byte	0x03, 0x5f
        /*0062*/ 	.short	0x0101


	//----- nvinfo : EIATTR_VRC_CTA_INIT_COUNT
	.align		4
        /*0064*/ 	.byte	0x02, 0x4a
	.zero		1
	.zero		1


	//----- nvinfo : EIATTR_EXIT_INSTR_OFFSETS
	.align		4
        /*0068*/ 	.byte	0x04, 0x1c
        /*006a*/ 	.short	(.L_126 - .L_125)


	//   ....[0]....
.L_125:
        /*006c*/ 	.word	0x00000080


	//   ....[1]....
        /*0070*/ 	.word	0x00007020


	//   ....[2]....
        /*0074*/ 	.word	0x000070c0


	//   ....[3]....
        /*0078*/ 	.word	0x00007130


	//   ....[4]....
        /*007c*/ 	.word	0x00007180


	//----- nvinfo : EIATTR_CRS_STACK_SIZE
	.align		4
.L_126:
        /*0080*/ 	.byte	0x04, 0x1e
        /*0082*/ 	.short	(.L_128 - .L_127)
.L_127:
        /*0084*/ 	.word	0x00000000


	//----- nvinfo : EIATTR_CBANK_PARAM_SIZE
	.align		4
.L_128:
        /*0088*/ 	.byte	0x03, 0x19
        /*008a*/ 	.short	0x0028


	//----- nvinfo : EIATTR_PARAM_CBANK
	.align		4
        /*008c*/ 	.byte	0x04, 0x0a
        /*008e*/ 	.short	(.L_130 - .L_129)
	.align		4
.L_129:
        /*0090*/ 	.word	index@(.nv.constant0._Z18processEdgesKernelPKdPKiiPdPi)
        /*0094*/ 	.short	0x0380
        /*0096*/ 	.short	0x0028


	//----- nvinfo : EIATTR_SW_WAR
	.align		4
.L_130:
        /*0098*/ 	.byte	0x04, 0x36
        /*009a*/ 	.short	(.L_132 - .L_131)
.L_131:
        /*009c*/ 	.word	0x00000008
.L_132:


//--------------------- .nv.info._Z27computeDistanceMatrixKernelPKdS0_Pdi --------------------------
	.section	.nv.info._Z27computeDistanceMatrixKernelPKdS0_Pdi,"",@"SHT_CUDA_INFO"
	.sectionflags	@""
	.align	4


	//----- nvinfo : EIATTR_CUDA_API_VERSION
	.align		4
        /*0000*/ 	.byte	0x04, 0x37
        /*0002*/ 	.short	(.L_134 - .L_133)
.L_133:
        /*0004*/ 	.word	0x00000082


	//----- nvinfo : EIATTR_KPARAM_INFO
	.align		4
.L_134:
        /*0008*/ 	.byte	0x04, 0x17
        /*000a*/ 	.short	(.L_136 - .L_135)
.L_135:
        /*000c*/ 	.word	0x00000000
        /*0010*/ 	.short	0x0003
        /*0012*/ 	.short	0x0018
        /*0014*/ 	.byte	0x00, 0xf0, 0x11, 0x00


	//----- nvinfo : EIATTR_KPARAM_INFO
	.align		4
.L_136:
        /*0018*/ 	.byte	0x04, 0x17
        /*001a*/ 	.short	(.L_138 - .L_137)
.L_137:
        /*001c*/ 	.word	0x00000000
        /*0020*/ 	.short	0x0002
        /*0022*/ 	.short	0x0010
        /*0024*/ 	.byte	0x00, 0xf5, 0x21, 0x00


	//----- nvinfo : EIATTR_KPARAM_INFO
	.align		4
.L_138:
        /*0028*/ 	.byte	0x04, 0x17
        /*002a*/ 	.short	(.L_140 - .L_139)
.L_139:
        /*002c*/ 	.word	0x00000000
        /*0030*/ 	.short	0x0001
        /*0032*/ 	.short	0x0008
        /*0034*/ 	.byte	0x00, 0xf5, 0x21, 0x00


	//----- nvinfo : EIATTR_KPARAM_INFO
	.align		4
.L_140:
        /*0038*/ 	.byte	0x04, 0x17
        /*003a*/ 	.short	(.L_142 - .L_141)
.L_141:
        /*003c*/ 	.word	0x00000000
        /*0040*/ 	.short	0x0000
        /*0042*/ 	.short	0x0000
        /*0044*/ 	.byte	0x00, 0xf5, 0x21, 0x00


	//----- nvinfo : EIATTR_SPARSE_MMA_MASK
	.align		4
.L_142:
        /*0048*/ 	.byte	0x03, 0x50
        /*004a*/ 	.short	0x0000


	//----- nvinfo : EIATTR_MAXREG_COUNT
	.align		4
        /*004c*/ 	.byte	0x03, 0x1b
        /*004e*/ 	.short	0x00ff


	//----- nvinfo : EIATTR_MERCURY_ISA_VERSION
	.align		4
        /*0050*/ 	.byte	0x03, 0x5f
        /*0052*/ 	.short	0x0101


	//----- nvinfo : EIATTR_VRC_CTA_INIT_COUNT
	.align		4
        /*0054*/ 	.byte	0x02, 0x4a
	.zero		1
	.zero		1


	//----- nvinfo : EIATTR_EXIT_INSTR_OFFSETS
	.align		4
        /*0058*/ 	.byte	0x04, 0x1c
        /*005a*/ 	.short	(.L_144 - .L_143)


	//   ....[0]....
.L_143:
        /*005c*/ 	.word	0x000000c0


	//   ....[1]....
        /*0060*/ 	.word	0x00000370


	//   ....[2]....
        /*0064*/ 	.word	0x000003c0


	//----- nvinfo : EIATTR_CRS_STACK_SIZE
	.align		4
.L_144:
        /*0068*/ 	.byte	0x04, 0x1e
        /*006a*/ 	.short	(.L_146 - .L_145)
.L_145:
        /*006c*/ 	.word	0x00000000


	//----- nvinfo : EIATTR_CBANK_PARAM_SIZE
	.align		4
.L_146:
        /*0070*/ 	.byte	0x03, 0x19
        /*0072*/ 	.short	0x001c


	//----- nvinfo : EIATTR_PARAM_CBANK
	.align		4
        /*0074*/ 	.byte	0x04, 0x0a
        /*0076*/ 	.short	(.L_148 - .L_147)
	.align		4
.L_147:
        /*0078*/ 	.word	index@(.nv.constant0._Z27computeDistanceMatrixKernelPKdS0_Pdi)
        /*007c*/ 	.short	0x0380
        /*007e*/ 	.short	0x001c


	//----- nvinfo : EIATTR_SW_WAR
	.align		4
.L_148:
        /*0080*/ 	.byte	0x04, 0x36
        /*0082*/ 	.short	(.L_150 - .L_149)
.L_149:
        /*0084*/ 	.word	0x00000008
.L_150:


//--------------------- .nv.callgraph             --------------------------
	.section	.nv.callgraph,"",@"SHT_CUDA_CALLGRAPH"
	.align	4
	.sectionentsize	8
	.align		4
        /*0000*/ 	.word	0x00000000
	.align		4
        /*0004*/ 	.word	0xffffffff
	.align		4
        /*0008*/ 	.word	0x00000000
	.align		4
        /*000c*/ 	.word	0xfffffffe
	.align		4
        /*0010*/ 	.word	0x00000000
	.align		4
        /*0014*/ 	.word	0xfffffffd
	.align		4
        /*0018*/ 	.word	0x00000000
	.align		4
        /*001c*/ 	.word	0xfffffffc


//--------------------- .nv.constant3             --------------------------
	.section	.nv.constant3,"a",@progbits
	.align	8
.nv.constant3:
	.type		d_n,@object
	.size		d_n,(.L_0 - d_n)
d_n:
	.zero		4
.L_0:
	.zero		4
	.type		d_inf,@object
	.size		d_inf,(.L_1 - d_inf)
d_inf:
        /*0008*/ 	.byte	0x00, 0x00, 0x00, 0x00, 0x00, 0x00, 0xf0, 0x7f
.L_1:


//--------------------- .nv.constant4             --------------------------
	.section	.nv.constant4,"a",@progbits
	.align	8
	.align		8
.nv.constant4:
        /*0000*/ 	.dword	_ZN34_INTERNAL_b58c72b9_4_k_cu_47d4e8074cuda3std3__45__cpo5beginE
	.align		8
        /*0008*/ 	.dword	_ZN34_INTERNAL_b58c72b9_4_k_cu_47d4e8074cuda3std3__45__cpo3endE
	.align		8
        /*0010*/ 	.dword	_ZN34_INTERNAL_b58c72b9_4_k_cu_47d4e8074cuda3std3__45__cpo6cbeginE
	.align		8
        /*0018*/ 	.dword	_ZN34_INTERNAL_b58c72b9_4_k_cu_47d4e8074cuda3std3__45__cpo4cendE
	.align		8
        /*0020*/ 	.dword	_ZN34_INTERNAL_b58c72b9_4_k_cu_47d4e8074cuda3std3__45__cpo6rbeginE
	.align		8
        /*0028*/ 	.dword	_ZN34_INTERNAL_b58c72b9_4_k_cu_47d4e8074cuda3std3__45__cpo4rendE
	.align		8
        /*0030*/ 	.dword	_ZN34_INTERNAL_b58c72b9_4_k_cu_47d4e8074cuda3std3__45__cpo7crbeginE
	.align		8
        /*0038*/ 	.dword	_ZN34_INTERNAL_b58c72b9_4_k_cu_47d4e8074cuda3std3__45__cpo5crendE
	.align		8
        /*0040*/ 	.dword	_ZN34_INTERNAL_b58c72b9_4_k_cu_47d4e8074cuda3std3__436_GLOBAL__N__b58c72b9_4_k_cu_47d4e8076ignoreE
	.align		8
        /*0048*/ 	.dword	_ZN34_INTERNAL_b58c72b9_4_k_cu_47d4e8074cuda3std3__419piecewise_constructE
	.align		8
        /*0050*/ 	.dword	_ZN34_INTERNAL_b58c72b9_4_k_cu_47d4e8074cuda3std3__48in_placeE
	.align		8
        /*0058*/ 	.dword	_ZN34_INTERNAL_b58c72b9_4_k_cu_47d4e8074cuda3std3__420unreachable_sentinelE
	.align		8
        /*0060*/ 	.dword	_ZN34_INTERNAL_b58c72b9_4_k_cu_47d4e8074cuda3std3__47nulloptE
	.align		8
        /*0068*/ 	.dword	_ZN34_INTERNAL_b58c72b9_4_k_cu_47d4e8074cuda3std3__48unexpectE
	.align		8
        /*0070*/ 	.dword	_ZN34_INTERNAL_b58c72b9_4_k_cu_47d4e8074cuda3std6ranges3__45__cpo4swapE
	.align		8
        /*0078*/ 	.dword	_ZN34_INTERNAL_b58c72b9_4_k_cu_47d4e8074cuda3std6ranges3__45__cpo9iter_moveE
	.align		8
        /*0080*/ 	.dword	_ZN34_INTERNAL_b58c72b9_4_k_cu_47d4e8074cuda3std6ranges3__45__cpo5beginE
	.align		8
        /*0088*/ 	.dword	_ZN34_INTERNAL_b58c72b9_4_k_cu_47d4e8074cuda3std6ranges3__45__cpo3endE
	.align		8
        /*0090*/ 	.dword	_ZN34_INTERNAL_b58c72b9_4_k_cu_47d4e8074cuda3std6ranges3__45__cpo6cbeginE
	.align		8
        /*0098*/ 	.dword	_ZN34_INTERNAL_b58c72b9_4_k_cu_47d4e8074cuda3std6ranges3__45__cpo4cendE
	.align		8
        /*00a0*/ 	.dword	_ZN34_INTERNAL_b58c72b9_4_k_cu_47d4e8074cuda3std6ranges3__45__cpo7advanceE
	.align		8
        /*00a8*/ 	.dword	_ZN34_INTERNAL_b58c72b9_4_k_cu_47d4e8074cuda3std6ranges3__45__cpo9iter_swapE
	.align		8
        /*00b0*/ 	.dword	_ZN34_INTERNAL_b58c72b9_4_k_cu_47d4e8074cuda3std6ranges3__45__cpo4nextE
	.align		8
        /*00b8*/ 	.dword	_ZN34_INTERNAL_b58c72b9_4_k_cu_47d4e8074cuda3std6ranges3__45__cpo4prevE
	.align		8
        /*00c0*/ 	.dword	_ZN34_INTERNAL_b58c72b9_4_k_cu_47d4e8074cuda3std6ranges3__45__cpo4dataE
	.align		8
        /*00c8*/ 	.dword	_ZN34_INTERNAL_b58c72b9_4_k_cu_47d4e8074cuda3std6ranges3__45__cpo5cdataE
	.align		8
        /*00d0*/ 	.dword	_ZN34_INTERNAL_b58c72b9_4_k_cu_47d4e8074cuda3std6ranges3__45__cpo4sizeE
	.align		8
        /*00d8*/ 	.dword	_ZN34_INTERNAL_b58c72b9_4_k_cu_47d4e8074cuda3std6ranges3__45__cpo5ssizeE
	.align		8
        /*00e0*/ 	.dword	_ZN34_INTERNAL_b58c72b9_4_k_cu_47d4e8074cuda3std6ranges3__45__cpo8distanceE
	.align		8
        /*00e8*/ 	.dword	_ZN34_INTERNAL_b58c72b9_4_k_cu_47d4e8076thrust24THRUST_300001_SM_1000_NS8cuda_cub3parE
	.align		8
        /*00f0*/ 	.dword	_ZN34_INTERNAL_b58c72b9_4_k_cu_47d4e8076thrust24THRUST_300001_SM_1000_NS8cuda_cub10par_nosyncE
	.align		8
        /*00f8*/ 	.dword	_ZN34_INTERNAL_b58c72b9_4_k_cu_47d4e8076thrust24THRUST_300001_SM_1000_NS6system6detail10sequential3seqE
	.align		8
        /*0100*/ 	.dword	_ZN34_INTERNAL_b58c72b9_4_k_cu_47d4e8076thrust24THRUST_300001_SM_1000_NS6system3cpp3parE
	.align		8
        /*0108*/ 	.dword	_ZN34_INTERNAL_b58c72b9_4_k_cu_47d4e8076thrust24THRUST_300001_SM_1000_NS12placeholders2_1E
	.align		8
        /*0110*/ 	.dword	_ZN34_INTERNAL_b58c72b9_4_k_cu_47d4e8076thrust24THRUST_300001_SM_1000_NS12placeholders2_2E
	.align		8
        /*0118*/ 	.dword	_ZN34_INTERNAL_b58c72b9_4_k_cu_47d4e8076thrust24THRUST_300001_SM_1000_NS12placeholders2_3E
	.align		8
        /*0120*/ 	.dword	_ZN34_INTERNAL_b58c72b9_4_k_cu_47d4e8076thrust24THRUST_300001_SM_1000_NS12placeholders2_4E
	.align		8
        /*0128*/ 	.dword	_ZN34_INTERNAL_b58c72b9_4_k_cu_47d4e8076thrust24THRUST_300001_SM_1000_NS12placeholders2_5E
	.align		8
        /*0130*/ 	.dword	_ZN34_INTERNAL_b58c72b9_4_k_cu_47d4e8076thrust24THRUST_300001_SM_1000_NS12placeholders2_6E
	.align		8
        /*0138*/ 	.dword	_ZN34_INTERNAL_b58c72b9_4_k_cu_47d4e8076thrust24THRUST_300001_SM_1000_NS12placeholders2_7E
	.align		8
        /*0140*/ 	.dword	_ZN34_INTERNAL_b58c72b9_4_k_cu_47d4e8076thrust24THRUST_300001_SM_1000_NS12placeholders2_8E
	.align		8
        /*0148*/ 	.dword	_ZN34_INTERNAL_b58c72b9_4_k_cu_47d4e8076thrust24THRUST_300001_SM_1000_NS12placeholders2_9E
	.align		8
        /*0150*/ 	.dword	_ZN34_INTERNAL_b58c72b9_4_k_cu_47d4e8076thrust24THRUST_300001_SM_1000_NS12placeholders3_10E
	.align		8
        /*0158*/ 	.dword	_ZN34_INTERNAL_b58c72b9_4_k_cu_47d4e8076thrust24THRUST_300001_SM_1000_NS3seqE
	.align		8
        /*0160*/ 	.dword	_ZN34_INTERNAL_b58c72b9_4_k_cu_47d4e8076thrust24THRUST_300001_SM_1000_NS6deviceE


//--------------------- .text._ZN3cub18CUB_300001_SM_10006detail8for_each13static_kernelINS2_12policy_hub_t12policy_500_tEmN6thrust24THRUST_300001_SM_1000_NS8cuda_cub20__uninitialized_fill7functorINS7_10device_ptrIiEEiEEEEvT0_T1_ --------------------------
	.section	.text._ZN3cub18CUB_300001_SM_10006detail8for_each13static_kernelINS2_12policy_hub_t12policy_500_tEmN6thrust24THRUST_300001_SM_1000_NS8cuda_cub20__uninitialized_fill7functorINS7_10device_ptrIiEEiEEEEvT0_T1_,"ax",@progbits
	.align	128
        .global         _ZN3cub18CUB_300001_SM_10006detail8for_each13static_kernelINS2_12policy_hub_t12policy_500_tEmN6thrust24THRUST_300001_SM_1000_NS8cuda_cub20__uninitialized_fill7functorINS7_10device_ptrIiEEiEEEEvT0_T1_
        .type           _ZN3cub18CUB_300001_SM_10006detail8for_each13static_kernelINS2_12policy_hub_t12policy_500_tEmN6thrust24THRUST_300001_SM_1000_NS8cuda_cub20__uninitialized_fill7functorINS7_10device_ptrIiEEiEEEEvT0_T1_,@function
        .size           _ZN3cub18CUB_300001_SM_10006detail8for_each13static_kernelINS2_12policy_hub_t12policy_500_tEmN6thrust24THRUST_300001_SM_1000_NS8cuda_cub20__uninitialized_fill7functorINS7_10device_ptrIiEEiEEEEvT0_T1_,(.L_x_140 - _ZN3cub18CUB_300001_SM_10006detail8for_each13static_kernelINS2_12policy_hub_t12policy_500_tEmN6thrust24THRUST_300001_SM_1000_NS8cuda_cub20__uninitialized_fill7functorINS7_10device_ptrIiEEiEEEEvT0_T1_)
        .other          _ZN3cub18CUB_300001_SM_10006detail8for_each13static_kernelINS2_12policy_hub_t12policy_500_tEmN6thrust24THRUST_300001_SM_1000_NS8cuda_cub20__uninitialized_fill7functorINS7_10device_ptrIiEEiEEEEvT0_T1_,@"STO_CUDA_ENTRY STV_DEFAULT"
_ZN3cub18CUB_300001_SM_10006detail8for_each13static_kernelINS2_12policy_hub_t12policy_500_tEmN6thrust24THRUST_300001_SM_1000_NS8cuda_cub20__uninitialized_fill7functorINS7_10device_ptrIiEEiEEEEvT0_T1_:
.text._ZN3cub18CUB_300001_SM_10006detail8for_each13static_kernelINS2_12policy_hub_t12policy_500_tEmN6thrust24THRUST_300001_SM_1000_NS8cuda_cub20__uninitialized_fill7functorINS7_10device_ptrIiEEiEEEEvT0_T1_:
[----:B------:R-:W-:Y:S08]  /*0000*/  LDC R1, c[0x0][0x37c] ;  /* 0x0000df00ff017b82 */ /* 0x000ff00000000800 */
[----:B------:R-:W0:Y:S01]  /*0010*/  S2UR UR4, SR_CTAID.X ;  /* 0x00000000000479c3 */ /* 0x000e220000002500 */
[----:B------:R-:W1:Y:S01]  /*0020*/  LDCU.64 UR6, c[0x0][0x380] ;  /* 0x00007000ff0677ac */ /* 0x000e620008000a00 */
[----:B------:R-:W2:Y:S01]  /*0030*/  LDCU.64 UR8, c[0x0][0x358] ;  /* 0x00006b00ff0877ac */ /* 0x000ea20008000a00 */
[----:B0-----:R-:W-:-:S04]  /*0040*/  UIMAD.WIDE.U32 UR4, UR4, 0x200, URZ ;  /* 0x00000200040478a5 */ /* 0x001fc8000f8e00ff */
[----:B-1----:R-:W-:-:S04]  /*0050*/  UIADD3 UR6, UP0, UPT, -UR4, UR6, URZ ;  /* 0x0000000604067290 */ /* 0x002fc8000ff1e1ff */
[----:B------:R-:W-:Y:S02]  /*0060*/  UIADD3.X UR7, UPT, UPT, ~UR5, UR7, URZ, UP0, !UPT ;  /* 0x0000000705077290 */ /* 0x000fe400087fe5ff */
[----:B------:R-:W-:-:S04]  /*0070*/  UISETP.GE.U32.AND UP0, UPT, UR6, 0x200, UPT ;  /* 0x000002000600788c */ /* 0x000fc8000bf06070 */
[----:B------:R-:W-:-:S09]  /*0080*/  UISETP.GE.U32.AND.EX UP0, UPT, UR7, URZ, UPT, UP0 ;  /* 0x000000ff0700728c */ /* 0x000fd2000bf06100 */
[----:B--2---:R-:W-:Y:S05]  /*0090*/  BRA.U !UP0, `(.L_x_0) ;  /* 0x0000000108287547 */ /* 0x004fea000b800000 */
[----:B------:R-:W0:Y:S01]  /*00a0*/  S2R R0, SR_TID.X ;  /* 0x0000000000007919 */ /* 0x000e220000002100 */
[----:B------:R-:W1:Y:S01]  /*00b0*/  LDCU.64 UR6, c[0x0][0x388] ;  /* 0x00007100ff0677ac */ /* 0x000e620008000a00 */
[----:B------:R-:W2:Y:S01]  /*00c0*/  LDC R5, c[0x0][0x390] ;  /* 0x0000e400ff057b82 */ /* 0x000ea20000000800 */
[----:B0-----:R-:W-:-:S05]  /*00d0*/  IADD3 R0, P0, PT, R0, UR4, RZ ;  /* 0x0000000400007c10 */ /* 0x001fca000ff1e0ff */
[----:B------:R-:W-:Y:S01]  /*00e0*/  IMAD.X R3, RZ, RZ, UR5, P0 ;  /* 0x00000005ff037e24 */ /* 0x000fe200080e06ff */
[----:B-1----:R-:W-:-:S04]  /*00f0*/  LEA R2, P0, R0, UR6, 0x2 ;  /* 0x0000000600027c11 */ /* 0x002fc8000f8010ff */
[----:B------:R-:W-:-:S05]  /*0100*/  LEA.HI.X R3, R0, UR7, R3, 0x2, P0 ;  /* 0x0000000700037c11 */ /* 0x000fca00080f1403 */
[----:B--2---:R-:W-:Y:S04]  /*0110*/  STG.E desc[UR8][R2.64], R5 ;  /* 0x0000000502007986 */ /* 0x004fe8000c101908 */
[----:B------:R-:W-:Y:S01]  /*0120*/  STG.E desc[UR8][R2.64+0x400], R5 ;  /* 0x0004000502007986 */ /* 0x000fe2000c101908 */
[----:B------:R-:W-:Y:S05]  /*0130*/  EXIT ;  /* 0x000000000000794d */ /* 0x000fea0003800000 */
.L_x_0:
[----:B------:R-:W0:Y:S01]  /*0140*/  S2R R0, SR_TID.X ;  /* 0x0000000000007919 */ /* 0x000e220000002100 */
[----:B------:R-:W-:Y:S01]  /*0150*/  IMAD.U32 R2, RZ, RZ, UR7 ;  /* 0x00000007ff027e24 */ /* 0x000fe2000f8e00ff */
[----:B------:R-:W1:Y:S01]  /*0160*/  LDCU.64 UR10, c[0x0][0x388] ;  /* 0x00007100ff0a77ac */ /* 0x000e620008000a00 */
[----:B------:R-:W-:Y:S01]  /*0170*/  IMAD.U32 R4, RZ, RZ, UR7 ;  /* 0x00000007ff047e24 */ /* 0x000fe2000f8e00ff */
[----:B0-----:R-:W-:-:S04]  /*0180*/  ISETP.LT.U32.AND P0, PT, R0, UR6, PT ;  /* 0x0000000600007c0c */ /* 0x001fc8000bf01070 */
[----:B------:R-:W-:Y:S01]  /*0190*/  ISETP.GT.U32.AND.EX P0, PT, R2, RZ, PT, P0 ;  /* 0x000000ff0200720c */ /* 0x000fe20003f04100 */
[C---:B------:R-:W-:Y:S01]  /*01a0*/  VIADD R2, R0.reuse, 0x100 ;  /* 0x0000010000027836 */ /* 0x040fe20000000000 */
[----:B------:R-:W-:-:S04]  /*01b0*/  IADD3 R0, P2, PT, R0, UR4, RZ ;  /* 0x0000000400007c10 */ /* 0x000fc8000ff5e0ff */
[----:B------:R-:W-:Y:S01]  /*01c0*/  ISETP.LT.U32.AND P1, PT, R2, UR6, PT ;  /* 0x0000000602007c0c */ /* 0x000fe2000bf21070 */
[----:B------:R-:W-:Y:S01]  /*01d0*/  IMAD.X R3, RZ, RZ, UR5, P2 ;  /* 0x00000005ff037e24 */ /* 0x000fe200090e06ff */
[----:B-1----:R-:W-:Y:S02]  /*01e0*/  LEA R2, P2, R0, UR10, 0x2 ;  /* 0x0000000a00027c11 */ /* 0x002fe4000f8410ff */
[----:B------:R-:W-:Y:S02]  /*01f0*/  ISETP.GT.U32.AND.EX P1, PT, R4, RZ, PT, P1 ;  /* 0x000000ff0400720c */ /* 0x000fe40003f24110 */
[----:B------:R-:W-:Y:S01]  /*0200*/  LEA.HI.X R3, R0, UR11, R3, 0x2, P2 ;  /* 0x0000000b00037c11 */ /* 0x000fe200090f1403 */
[----:B------:R-:W0:Y:S04]  /*0210*/  @P0 LDC R5, c[0x0][0x390] ;  /* 0x0000e400ff050b82 */ /* 0x000e280000000800 */
[----:B0-----:R0:W-:Y:S06]  /*0220*/  @P0 STG.E desc[UR8][R2.64], R5 ;  /* 0x0000000502000986 */ /* 0x0011ec000c101908 */
[----:B------:R-:W-:Y:S05]  /*0230*/  @!P1 EXIT ;  /* 0x000000000000994d */ /* 0x000fea0003800000 */
[----:B0-----:R-:W0:Y:S02]  /*0240*/  LDC R5, c[0x0][0x390] ;  /* 0x0000e400ff057b82 */ /* 0x001e240000000800 */
[----:B0-----:R-:W-:Y:S01]  /*0250*/  STG.E desc[UR8][R2.64+0x400], R5 ;  /* 0x0004000502007986 */ /* 0x001fe2000c101908 */
[----:B------:R-:W-:Y:S05]  /*0260*/  EXIT ;  /* 0x000000000000794d */ /* 0x000fea0003800000 */
.L_x_1:
[----:B------:R-:W-:-:S00]  /*0270*/  BRA `(.L_x_1) ;  /* 0xfffffffc00fc7947 */ /* 0x000fc0000383ffff */
[----:B------:R-:W-:-:S00]  /*0280*/  NOP ;  /* 0x0000000000007918 */ /* 0x000fc00000000000 */
[----:B------:R-:W-:-:S00]  /*0290*/  NOP ;  /* 0x0000000000007918 */ /* 0x000fc00000000000 */
[----:B------:R-:W-:-:S00]  /*02a0*/  NOP ;  /* 0x0000000000007918 */ /* 0x000fc00000000000 */
[----:B------:R-:W-:-:S00]  /*02b0*/  NOP ;  /* 0x0000000000007918 */ /* 0x000fc00000000000 */
[----:B------:R-:W-:-:S00]  /*02c0*/  NOP ;  /* 0x0000000000007918 */ /* 0x000fc00000000000 */
[----:B------:R-:W-:-:S00]  /*02d0*/  NOP ;  /* 0x0000000000007918 */ /* 0x000fc00000000000 */
[----:B------:R-:W-:-:S00]  /*02e0*/  NOP ;  /* 0x0000000000007918 */ /* 0x000fc00000000000 */
[----:B------:R-:W-:-:S00]  /*02f0*/  NOP ;  /* 0x0000000000007918 */ /* 0x000fc00000000000 */
.L_x_140:


//--------------------- .text._ZN3cub18CUB_300001_SM_10006detail8for_each13static_kernelINS2_12policy_hub_t12policy_500_tEmN6thrust24THRUST_300001_SM_1000_NS8cuda_cub20__uninitialized_fill7functorINS7_10device_ptrIdEEdEEEEvT0_T1_ --------------------------
	.section	.text._ZN3cub18CUB_300001_SM_10006detail8for_each13static_kernelINS2_12policy_hub_t12policy_500_tEmN6thrust24THRUST_300001_SM_1000_NS8cuda_cub20__uninitialized_fill7functorINS7_10device_ptrIdEEdEEEEvT0_T1_,"ax",@progbits
	.align	128
        .global         _ZN3cub18CUB_300001_SM_10006detail8for_each13static_kernelINS2_12policy_hub_t12policy_500_tEmN6thrust24THRUST_300001_SM_1000_NS8cuda_cub20__uninitialized_fill7functorINS7_10device_ptrIdEEdEEEEvT0_T1_
        .type           _ZN3cub18CUB_300001_SM_10006detail8for_each13static_kernelINS2_12policy_hub_t12policy_500_tEmN6thrust24THRUST_300001_SM_1000_NS8cuda_cub20__uninitialized_fill7functorINS7_10device_ptrIdEEdEEEEvT0_T1_,@function
        .size           _ZN3cub18CUB_300001_SM_10006detail8for_each13static_kernelINS2_12policy_hub_t12policy_500_tEmN6thrust24THRUST_300001_SM_1000_NS8cuda_cub20__uninitialized_fill7functorINS7_10device_ptrIdEEdEEEEvT0_T1_,(.L_x_141 - _ZN3cub18CUB_300001_SM_10006detail8for_each13static_kernelINS2_12policy_hub_t12policy_500_tEmN6thrust24THRUST_300001_SM_1000_NS8cuda_cub20__uninitialized_fill7functorINS7_10device_ptrIdEEdEEEEvT0_T1_)
        .other          _ZN3cub18CUB_300001_SM_10006detail8for_each13static_kernelINS2_12policy_hub_t12policy_500_tEmN6thrust24THRUST_300001_SM_1000_NS8cuda_cub20__uninitialized_fill7functorINS7_10device_ptrIdEEdEEEEvT0_T1_,@"STO_CUDA_ENTRY STV_DEFAULT"
_ZN3cub18CUB_300001_SM_10006detail8for_each13static_kernelINS2_12policy_hub_t12policy_500_tEmN6thrust24THRUST_300001_SM_1000_NS8cuda_cub20__uninitialized_fill7functorINS7_10device_ptrIdEEdEEEEvT0_T1_:
.text._ZN3cub18CUB_300001_SM_10006detail8for_each13static_kernelINS2_12policy_hub_t12policy_500_tEmN6thrust24THRUST_300001_SM_1000_NS8cuda_cub20__uninitialized_fill7functorINS7_10device_ptrIdEEdEEEEvT0_T1_:
        /* <DEDUP_REMOVED lines=12> */
[----:B------:R-:W2:Y:S01]  /*00c0*/  LDC.64 R4, c[0x0][0x390] ;  /* 0x0000e400ff047b82 */ /* 0x000ea20000000a00 */
[----:B0-----:R-:W-:-:S05]  /*00d0*/  IADD3 R0, P0, PT, R0, UR4, RZ ;  /* 0x0000000400007c10 */ /* 0x001fca000ff1e0ff */
[----:B------:R-:W-:Y:S01]  /*00e0*/  IMAD.X R3, RZ, RZ, UR5, P0 ;  /* 0x00000005ff037e24 */ /* 0x000fe200080e06ff */
[----:B-1----:R-:W-:-:S04]  /*00f0*/  LEA R2, P0, R0, UR6, 0x3 ;  /* 0x0000000600027c11 */ /* 0x002fc8000f8018ff */
[----:B------:R-:W-:-:S05]  /*0100*/  LEA.HI.X R3, R0, UR7, R3, 0x3, P0 ;  /* 0x0000000700037c11 */ /* 0x000fca00080f1c03 */
[----:B--2---:R-:W-:Y:S04]  /*0110*/  STG.E.64 desc[UR8][R2.64], R4 ;  /* 0x0000000402007986 */ /* 0x004fe8000c101b08 */
[----:B------:R-:W-:Y:S01]  /*0120*/  STG.E.64 desc[UR8][R2.64+0x800], R4 ;  /* 0x0008000402007986 */ /* 0x000fe2000c101b08 */
[----:B------:R-:W-:Y:S05]  /*0130*/  EXIT ;  /* 0x000000000000794d */ /* 0x000fea0003800000 */
.L_x_2:
        /* <DEDUP_REMOVED lines=13> */
[----:B------:R-:W0:Y:S04]  /*0210*/  @P0 LDC.64 R4, c[0x0][0x390] ;  /* 0x0000e400ff040b82 */ /* 0x000e280000000a00 */
[----:B0-----:R0:W-:Y:S06]  /*0220*/  @P0 STG.E.64 desc[UR8][R2.64], R4 ;  /* 0x0000000402000986 */ /* 0x0011ec000c101b08 */
[----:B------:R-:W-:Y:S05]  /*0230*/  @!P1 EXIT ;  /* 0x000000000000994d */ /* 0x000fea0003800000 */
[----:B0-----:R-:W0:Y:S02]  /*0240*/  LDC.64 R4, c[0x0][0x390] ;  /* 0x0000e400ff047b82 */ /* 0x001e240000000a00 */
[----:B0-----:R-:W-:Y:S01]  /*0250*/  STG.E.64 desc[UR8][R2.64+0x800], R4 ;  /* 0x0008000402007986 */ /* 0x001fe2000c101b08 */
[----:B------:R-:W-:Y:S05]  /*0260*/  EXIT ;  /* 0x000000000000794d */ /* 0x000fea0003800000 */
.L_x_3:
        /* <DEDUP_REMOVED lines=9> */
.L_x_141:


//--------------------- .text._ZN3cub18CUB_300001_SM_10006detail11EmptyKernelIvEEvv --------------------------
	.section	.text._ZN3cub18CUB_300001_SM_10006detail11EmptyKernelIvEEvv,"ax",@progbits
	.align	128
        .global         _ZN3cub18CUB_300001_SM_10006detail11EmptyKernelIvEEvv
        .type           _ZN3cub18CUB_300001_SM_10006detail11EmptyKernelIvEEvv,@function
        .size           _ZN3cub18CUB_300001_SM_10006detail11EmptyKernelIvEEvv,(.L_x_142 - _ZN3cub18CUB_300001_SM_10006detail11EmptyKernelIvEEvv)
        .other          _ZN3cub18CUB_300001_SM_10006detail11EmptyKernelIvEEvv,@"STO_CUDA_ENTRY STV_DEFAULT"
_ZN3cub18CUB_300001_SM_10006detail11EmptyKernelIvEEvv:
.text._ZN3cub18CUB_300001_SM_10006detail11EmptyKernelIvEEvv:
[----:B------:R-:W-:Y:S01]  /*0000*/  LDC R1, c[0x0][0x37c] ;  /* 0x0000df00ff017b82 */ /* 0x000fe20000000800 */
[----:B------:R-:W-:Y:S05]  /*0010*/  EXIT ;  /* 0x000000000000794d */ /* 0x000fea0003800000 */
.L_x_4:
        /* <DEDUP_REMOVED lines=14> */
.L_x_142:


//--------------------- .text._Z18processEdgesKernelPKdPKiiPdPi --------------------------
	.section	.text._Z18processEdgesKernelPKdPKiiPdPi,"ax",@progbits
	.align	128
        .global         _Z18processEdgesKernelPKdPKiiPdPi
        .type           _Z18processEdgesKernelPKdPKiiPdPi,@function
        .size           _Z18processEdgesKernelPKdPKiiPdPi,(.L_x_143 - _Z18processEdgesKernelPKdPKiiPdPi)
        .other          _Z18processEdgesKernelPKdPKiiPdPi,@"STO_CUDA_ENTRY STV_DEFAULT"
_Z18processEdgesKernelPKdPKiiPdPi:
.text._Z18processEdgesKernelPKdPKiiPdPi:
[----:B------:R-:W0:Y:S01]  /*0000*/  LDC R1, c[0x0][0x37c] ;  /* 0x0000df00ff017b82 */ /* 0x000e220000000800 */
[----:B------:R-:W1:Y:S07]  /*0010*/  S2R R0, SR_TID.X ;  /* 0x0000000000007919 */ /* 0x000e6e0000002100 */
[----:B------:R-:W1:Y:S01]  /*0020*/  S2UR UR4, SR_CTAID.X ;  /* 0x00000000000479c3 */ /* 0x000e620000002500 */
[----:B------:R-:W2:Y:S01]  /*0030*/  LDCU UR5, c[0x0][0x390] ;  /* 0x00007200ff0577ac */ /* 0x000ea20008000800 */
[----:B0-----:R-:W-:-:S06]  /*0040*/  VIADD R1, R1, 0xffffd800 ;  /* 0xffffd80001017836 */ /* 0x001fcc0000000000 */
[----:B------:R-:W1:Y:S02]  /*0050*/  LDC R31, c[0x0][0x360] ;  /* 0x0000d800ff1f7b82 */ /* 0x000e640000000800 */
[----:B-1----:R-:W-:-:S05]  /*0060*/  IMAD R31, R31, UR4, R0 ;  /* 0x000000041f1f7c24 */ /* 0x002fca000f8e0200 */
[----:B--2---:R-:W-:-:S13]  /*0070*/  ISETP.GE.AND P0, PT, R31, UR5, PT ;  /* 0x000000051f007c0c */ /* 0x004fda000bf06270 */
[----:B------:R-:W-:Y:S05]  /*0080*/  @P0 EXIT ;  /* 0x000000000000094d */ /* 0x000fea0003800000 */
[----:B------:R-:W0:Y:S01]  /*0090*/  LDC.64 R4, c[0x0][0x388] ;  /* 0x0000e200ff047b82 */ /* 0x000e220000000a00 */
[----:B------:R-:W1:Y:S01]  /*00a0*/  LDCU.64 UR6, c[0x0][0x358] ;  /* 0x00006b00ff0677ac */ /* 0x000e620008000a00 */
[----:B------:R-:W-:Y:S01]  /*00b0*/  IMAD.SHL.U32 R3, R31, 0x2, RZ ;  /* 0x000000021f037824 */ /* 0x000fe200078e00ff */
[----:B------:R-:W2:Y:S03]  /*00c0*/  LDCU UR4, c[0x3][URZ] ;  /* 0x00c00000ff0477ac */ /* 0x000ea60008000800 */
[----:B0-----:R-:W-:-:S05]  /*00d0*/  IMAD.WIDE R4, R3, 0x4, R4 ;  /* 0x0000000403047825 */ /* 0x001fca00078e0204 */
[----:B-1----:R-:W3:Y:S04]  /*00e0*/  LDG.E R2, desc[UR6][R4.64] ;  /* 0x0000000604027981 */ /* 0x002ee8000c1e1900 */
[----:B------:R-:W3:Y:S01]  /*00f0*/  LDG.E R3, desc[UR6][R4.64+0x4] ;  /* 0x0000040604037981 */ /* 0x000ee2000c1e1900 */
[----:B--2---:R-:W-:-:S05]  /*0100*/  IMAD.U32 R13, RZ, RZ, UR4 ;  /* 0x00000004ff0d7e24 */ /* 0x004fca000f8e00ff */
[----:B------:R-:W-:Y:S01]  /*0110*/  ISETP.GE.AND P0, PT, R13, 0x1, PT ;  /* 0x000000010d00780c */ /* 0x000fe20003f06270 */
[----:B---3--:R0:W-:-:S12]  /*0120*/  STL.64 [R1], R2 ;  /* 0x0000000201007387 */ /* 0x0081d80000100a00 */
[----:B------:R-:W-:Y:S05]  /*0130*/  @!P0 BRA `(.L_x_5) ;  /* 0x0000000000d48947 */ /* 0x000fea0003800000 */
[C---:B------:R-:W-:Y:S01]  /*0140*/  ISETP.GE.U32.AND P0, PT, R13.reuse, 0x10, PT ;  /* 0x000000100d00780c */ /* 0x040fe20003f06070 */
[----:B------:R-:W-:Y:S01]  /*0150*/  HFMA2 R0, -RZ, RZ, 0, 0 ;  /* 0x00000000ff007431 */ /* 0x000fe200000001ff */
[----:B------:R-:W-:-:S04]  /*0160*/  LOP3.LUT R6, R13, 0xf, RZ, 0xc0, !PT ;  /* 0x0000000f0d067812 */ /* 0x000fc800078ec0ff */
[----:B------:R-:W-:-:S07]  /*0170*/  ISETP.NE.AND P1, PT, R6, RZ, PT ;  /* 0x000000ff0600720c */ /* 0x000fce0003f25270 */
[----:B------:R-:W-:Y:S06]  /*0180*/  @!P0 BRA `(.L_x_6) ;  /* 0x00000000002c8947 */ /* 0x000fec0003800000 */
[----:B------:R-:W-:Y:S01]  /*0190*/  LOP3.LUT R0, R13, 0x7ffffff0, RZ, 0xc0, !PT ;  /* 0x7ffffff00d007812 */ /* 0x000fe200078ec0ff */
[----:B------:R-:W-:Y:S01]  /*01a0*/  IMAD.MOV.U32 R4, RZ, RZ, RZ ;  /* 0x000000ffff047224 */ /* 0x000fe200078e00ff */
[----:B------:R-:W-:Y:S01]  /*01b0*/  MOV R10, 0x1010101 ;  /* 0x01010101000a7802 */ /* 0x000fe20000000f00 */
[----:B------:R-:W-:Y:S02]  /*01c0*/  IMAD.MOV.U32 R8, RZ, RZ, 0x1010101 ;  /* 0x01010101ff087424 */ /* 0x000fe400078e00ff */
[----:B------:R-:W-:Y:S02]  /*01d0*/  IMAD.MOV.U32 R9, RZ, RZ, 0x1010101 ;  /* 0x01010101ff097424 */ /* 0x000fe400078e00ff */
[----:B------:R-:W-:-:S07]  /*01e0*/  IMAD.MOV.U32 R11, RZ, RZ, 0x1010101 ;  /* 0x01010101ff0b7424 */ /* 0x000fce00078e00ff */
.L_x_7:
[----:B-1----:R-:W-:Y:S02]  /*01f0*/  IMAD.IADD R5, R1, 0x1, R4 ;  /* 0x0000000101057824 */ /* 0x002fe400078e0204 */
[----:B------:R-:W-:-:S03]  /*0200*/  VIADD R4, R4, 0x10 ;  /* 0x0000001004047836 */ /* 0x000fc60000000000 */
[----:B------:R1:W-:Y:S02]  /*0210*/  STL.128 [R5+0x1000], R8 ;  /* 0x0010000805007387 */ /* 0x0003e40000100c00 */
[----:B------:R-:W-:-:S13]  /*0220*/  ISETP.NE.AND P0, PT, R4, R0, PT ;  /* 0x000000000400720c */ /* 0x000fda0003f05270 */
[----:B------:R-:W-:Y:S05]  /*0230*/  @P0 BRA `(.L_x_7) ;  /* 0xfffffffc00ec0947 */ /* 0x000fea000383ffff */
.L_x_6:
[----:B------:R-:W-:Y:S05]  /*0240*/  @!P1 BRA `(.L_x_5) ;  /* 0x0000000000909947 */ /* 0x000fea0003800000 */
[----:B------:R-:W-:Y:S02]  /*0250*/  ISETP.GE.U32.AND P0, PT, R6, 0x8, PT ;  /* 0x000000080600780c */ /* 0x000fe40003f06070 */
[----:B------:R-:W-:-:S04]  /*0260*/  LOP3.LUT R7, R13, 0x7, RZ, 0xc0, !PT ;  /* 0x000000070d077812 */ /* 0x000fc800078ec0ff */
[----:B------:R-:W-:-:S07]  /*0270*/  ISETP.NE.AND P1, PT, R7, RZ, PT ;  /* 0x000000ff0700720c */ /* 0x000fce0003f25270 */
[----:B------:R-:W-:Y:S06]  /*0280*/  @!P0 BRA `(.L_x_8) ;  /* 0x00000000002c8947 */ /* 0x000fec0003800000 */
[----:B-1----:R-:W-:Y:S01]  /*0290*/  MOV R5, 0x1 ;  /* 0x0000000100057802 */ /* 0x002fe20000000f00 */
[----:B------:R-:W-:Y:S02]  /*02a0*/  IMAD.IADD R4, R1, 0x1, R0 ;  /* 0x0000000101047824 */ /* 0x000fe400078e0200 */
[----:B------:R-:W-:-:S03]  /*02b0*/  VIADD R0, R0, 0x8 ;  /* 0x0000000800007836 */ /* 0x000fc60000000000 */
[----:B------:R2:W-:Y:S04]  /*02c0*/  STL.U8 [R4+0x1000], R5 ;  /* 0x0010000504007387 */ /* 0x0005e80000100000 */
[----:B------:R2:W-:Y:S04]  /*02d0*/  STL.U8 [R4+0x1001], R5 ;  /* 0x0010010504007387 */ /* 0x0005e80000100000 */
[----:B------:R2:W-:Y:S04]  /*02e0*/  STL.U8 [R4+0x1002], R5 ;  /* 0x0010020504007387 */ /* 0x0005e80000100000 */
[----:B------:R2:W-:Y:S04]  /*02f0*/  STL.U8 [R4+0x1003], R5 ;  /* 0x0010030504007387 */ /* 0x0005e80000100000 */
[----:B------:R2:W-:Y:S04]  /*0300*/  STL.U8 [R4+0x1004], R5 ;  /* 0x0010040504007387 */ /* 0x0005e80000100000 */
[----:B------:R2:W-:Y:S04]  /*0310*/  STL.U8 [R4+0x1005], R5 ;  /* 0x0010050504007387 */ /* 0x0005e80000100000 */
[----:B------:R2:W-:Y:S04]  /*0320*/  STL.U8 [R4+0x1006], R5 ;  /* 0x0010060504007387 */ /* 0x0005e80000100000 */
[----:B------:R2:W-:Y:S02]  /*0330*/  STL.U8 [R4+0x1007], R5 ;  /* 0x0010070504007387 */ /* 0x0005e40000100000 */
.L_x_8:
[----:B------:R-:W-:Y:S05]  /*0340*/  @!P1 BRA `(.L_x_5) ;  /* 0x0000000000509947 */ /* 0x000fea0003800000 */
[----:B------:R-:W-:Y:S02]  /*0350*/  ISETP.GE.U32.AND P0, PT, R7, 0x4, PT ;  /* 0x000000040700780c */ /* 0x000fe40003f06070 */
[----:B------:R-:W-:-:S04]  /*0360*/  LOP3.LUT R6, R13, 0x3, RZ, 0xc0, !PT ;  /* 0x000000030d067812 */ /* 0x000fc800078ec0ff */
[----:B------:R-:W-:-:S07]  /*0370*/  ISETP.NE.AND P1, PT, R6, RZ, PT ;  /* 0x000000ff0600720c */ /* 0x000fce0003f25270 */
[----:B------:R-:W-:Y:S06]  /*0380*/  @!P0 BRA `(.L_x_9) ;  /* 0x00000000001c8947 */ /* 0x000fec0003800000 */
[----:B-12---:R-:W-:Y:S01]  /*0390*/  IMAD.MOV.U32 R5, RZ, RZ, 0x1 ;  /* 0x00000001ff057424 */ /* 0x006fe200078e00ff */
[----:B------:R-:W-:Y:S01]  /*03a0*/  IADD3 R4, PT, PT, R1, R0, RZ ;  /* 0x0000000001047210 */ /* 0x000fe20007ffe0ff */
[----:B------:R-:W-:-:S04]  /*03b0*/  VIADD R0, R0, 0x4 ;  /* 0x0000000400007836 */ /* 0x000fc80000000000 */
[----:B------:R3:W-:Y:S04]  /*03c0*/  STL.U8 [R4+0x1000], R5 ;  /* 0x0010000504007387 */ /* 0x0007e80000100000 */
[----:B------:R3:W-:Y:S04]  /*03d0*/  STL.U8 [R4+0x1001], R5 ;  /* 0x0010010504007387 */ /* 0x0007e80000100000 */
[----:B------:R3:W-:Y:S04]  /*03e0*/  STL.U8 [R4+0x1002], R5 ;  /* 0x0010020504007387 */ /* 0x0007e80000100000 */
[----:B------:R3:W-:Y:S02]  /*03f0*/  STL.U8 [R4+0x1003], R5 ;  /* 0x0010030504007387 */ /* 0x0007e40000100000 */
.L_x_9:
[----:B------:R-:W-:Y:S05]  /*0400*/  @!P1 BRA `(.L_x_5) ;  /* 0x0000000000209947 */ /* 0x000fea0003800000 */
[----:B-123--:R-:W-:Y:S01]  /*0410*/  IMAD.MOV.U32 R5, RZ, RZ, 0x1 ;  /* 0x00000001ff057424 */ /* 0x00efe200078e00ff */
[----:B------:R-:W-:-:S06]  /*0420*/  UMOV UR4, URZ ;  /* 0x000000ff00047c82 */ /* 0x000fcc0008000000 */
.L_x_10:
[----:B------:R-:W-:Y:S01]  /*0430*/  IMAD.IADD R4, R1, 0x1, R0 ;  /* 0x0000000101047824 */ /* 0x000fe200078e0200 */
[----:B------:R-:W-:Y:S01]  /*0440*/  UIADD3 UR4, UPT, UPT, UR4, 0x1, URZ ;  /* 0x0000000104047890 */ /* 0x000fe2000fffe0ff */
[----:B------:R-:W-:-:S03]  /*0450*/  IADD3 R0, PT, PT, R0, 0x1, RZ ;  /* 0x0000000100007810 */ /* 0x000fc60007ffe0ff */
[----:B------:R4:W-:Y:S02]  /*0460*/  STL.U8 [R4+0x1000], R5 ;  /* 0x0010000504007387 */ /* 0x0009e40000100000 */
[----:B------:R-:W-:-:S13]  /*0470*/  ISETP.NE.AND P0, PT, R6, UR4, PT ;  /* 0x0000000406007c0c */ /* 0x000fda000bf05270 */
[----:B----4-:R-:W-:Y:S05]  /*0480*/  @P0 BRA `(.L_x_10) ;  /* 0xfffffffc00e80947 */ /* 0x010fea000383ffff */
.L_x_5:
[----:B0-----:R-:W-:Y:S01]  /*0490*/  IMAD.IADD R2, R1, 0x1, R2 ;  /* 0x0000000101027824 */ /* 0x001fe200078e0202 */
[----:B------:R-:W-:Y:S01]  /*04a0*/  ISETP.GE.AND P0, PT, R13, 0x3, PT ;  /* 0x000000030d00780c */ /* 0x000fe20003f06270 */
[----:B------:R-:W-:Y:S02]  /*04b0*/  IMAD.IADD R3, R1, 0x1, R3 ;  /* 0x0000000101037824 */ /* 0x000fe400078e0203 */
[----:B------:R-:W-:Y:S01]  /*04c0*/  IMAD.MOV.U32 R32, RZ, RZ, 0x2 ;  /* 0x00000002ff207424 */ /* 0x000fe200078e00ff */
[----:B------:R0:W-:Y:S04]  /*04d0*/  STL.U8 [R2+0x1000], RZ ;  /* 0x001000ff02007387 */ /* 0x0001e80000100000 */
[----:B------:R0:W-:Y:S05]  /*04e0*/  STL.U8 [R3+0x1000], RZ ;  /* 0x001000ff03007387 */ /* 0x0001ea0000100000 */
[----:B------:R-:W-:Y:S05]  /*04f0*/  @!P0 BRA `(.L_x_11) ;  /* 0x0000004c00e08947 */ /* 0x000fea0003800000 */
[----:B------:R-:W-:Y:S01]  /*0500*/  HFMA2 R28, -RZ, RZ, 0, 0 ;  /* 0x00000000ff1c7431 */ /* 0x000fe200000001ff */
[----:B------:R-:W-:Y:S01]  /*0510*/  BSSY.RECONVERGENT B1, `(.L_x_11) ;  /* 0x00004f6000017945 */ /* 0x000fe20003800200 */
[----:B------:R-:W-:Y:S01]  /*0520*/  LOP3.LUT R29, R13, 0x1, RZ, 0xc0, !PT ;  /* 0x000000010d1d7812 */ /* 0x000fe200078ec0ff */
[----:B-1----:R-:W-:Y:S01]  /*0530*/  VIADD R9, R1, 0x1400 ;  /* 0x0000140001097836 */ /* 0x002fe20000000000 */
[C---:B0-----:R-:W-:Y:S02]  /*0540*/  LOP3.LUT R2, R13.reuse, 0xf, RZ, 0xc0, !PT ;  /* 0x0000000f0d027812 */ /* 0x041fe400078ec0ff */
[C---:B------:R-:W-:Y:S02]  /*0550*/  LOP3.LUT R3, R13.reuse, 0x7, RZ, 0xc0, !PT ;  /* 0x000000070d037812 */ /* 0x040fe400078ec0ff */
[C---:B--23--:R-:W-:Y:S02]  /*0560*/  LOP3.LUT R4, R13.reuse, 0x3, RZ, 0xc0, !PT ;  /* 0x000000030d047812 */ /* 0x04cfe400078ec0ff */
[----:B------:R-:W-:-:S02]  /*0570*/  LOP3.LUT R5, R13, 0x7ffffff0, RZ, 0xc0, !PT ;  /* 0x7ffffff00d057812 */ /* 0x000fc400078ec0ff */
[----:B------:R-:W-:Y:S02]  /*0580*/  LOP3.LUT R30, R13, 0x7ffffff8, RZ, 0xc0, !PT ;  /* 0x7ffffff80d1e7812 */ /* 0x000fe400078ec0ff */
[----:B------:R-:W-:Y:S02]  /*0590*/  PRMT R6, RZ, 0x7610, R6 ;  /* 0x00007610ff067816 */ /* 0x000fe40000000006 */
[----:B------:R-:W-:Y:S02]  /*05a0*/  PRMT R7, RZ, 0x7610, R7 ;  /* 0x00007610ff077816 */ /* 0x000fe40000000007 */
[----:B------:R-:W-:-:S07]  /*05b0*/  PRMT R8, RZ, 0x7610, R8 ;  /* 0x00007610ff087816 */ /* 0x000fce0000000008 */
.L_x_108:
[----:B------:R-:W0:Y:S01]  /*05c0*/  LDCU UR4, c[0x3][URZ] ;  /* 0x00c00000ff0477ac */ /* 0x000e220008000800 */
[----:B------:R-:W-:Y:S01]  /*05d0*/  VIADD R40, R28, 0x3 ;  /* 0x000000031c287836 */ /* 0x000fe20000000000 */
[----:B------:R-:W-:Y:S01]  /*05e0*/  IADD3 R34, PT, PT, R8, 0x2, RZ ;  /* 0x0000000208227810 */ /* 0x000fe20007ffe0ff */
[----:B------:R-:W-:Y:S01]  /*05f0*/  VIADD R33, R7, 0x2 ;  /* 0x0000000207217836 */ /* 0x000fe20000000000 */
[----:B------:R-:W-:Y:S01]  /*0600*/  BSSY.RECONVERGENT B0, `(.L_x_12) ;  /* 0x00004b2000007945 */ /* 0x000fe20003800200 */
[----:B------:R-:W-:Y:S01]  /*0610*/  IMAD.MOV.U32 R10, RZ, RZ, R28 ;  /* 0x000000ffff0a7224 */ /* 0x000fe200078e001c */
[----:B------:R-:W-:Y:S01]  /*0620*/  LOP3.LUT R35, R34, 0xf, RZ, 0xc0, !PT ;  /* 0x0000000f22237812 */ /* 0x000fe200078ec0ff */
[C---:B------:R-:W-:Y:S01]  /*0630*/  VIADD R32, R28.reuse, 0x2 ;  /* 0x000000021c207836 */ /* 0x040fe20000000000 */
[----:B------:R-:W-:Y:S01]  /*0640*/  LOP3.LUT R38, R33, 0x7, RZ, 0xc0, !PT ;  /* 0x0000000721267812 */ /* 0x000fe200078ec0ff */
[----:B------:R-:W-:Y:S02]  /*0650*/  VIADD R28, R28, 0x1 ;  /* 0x000000011c1c7836 */ /* 0x000fe40000000000 */
[----:B------:R-:W-:Y:S01]  /*0660*/  VIADD R37, R35, 0xffffffff ;  /* 0xffffffff23257836 */ /* 0x000fe20000000000 */
[----:B------:R-:W-:-:S02]  /*0670*/  IADD3 R36, PT, PT, R38, -0x1, RZ ;  /* 0xffffffff26247810 */ /* 0x000fc40007ffe0ff */
[----:B0-----:R-:W-:-:S13]  /*0680*/  ISETP.GE.AND P0, PT, R40, UR4, PT ;  /* 0x0000000428007c0c */ /* 0x001fda000bf06270 */
[----:B--23--:R-:W-:Y:S05]  /*0690*/  @!P0 BRA `(.L_x_13) ;  /* 0x0000001c00508947 */ /* 0x00cfea0003800000 */
[----:B------:R-:W0:Y:S01]  /*06a0*/  LDCU.64 UR4, c[0x3][0x8] ;  /* 0x00c00100ff0477ac */ /* 0x000e220008000a00 */
[----:B------:R-:W-:Y:S01]  /*06b0*/  LOP3.LUT R39, R32, 0xfffffff0, RZ, 0xc0, !PT ;  /* 0xfffffff020277812 */ /* 0x000fe200078ec0ff */
[----:B------:R-:W-:Y:S01]  /*06c0*/  IMAD.MOV.U32 R11, RZ, RZ, -0x1 ;  /* 0xffffffffff0b7424 */ /* 0x000fe200078e00ff */
[----:B------:R-:W-:Y:S01]  /*06d0*/  LOP3.LUT R38, R38, 0x3, RZ, 0xc0, !PT ;  /* 0x0000000326267812 */ /* 0x000fe200078ec0ff */
[----:B------:R-:W-:Y:S01]  /*06e0*/  IMAD.MOV.U32 R46, RZ, RZ, RZ ;  /* 0x000000ffff2e7224 */ /* 0x000fe200078e00ff */
[----:B------:R-:W-:Y:S01]  /*06f0*/  LOP3.LUT P0, RZ, R32, 0xf, RZ, 0xc0, !PT ;  /* 0x0000000f20ff7812 */ /* 0x000fe2000780c0ff */
[----:B------:R-:W-:Y:S01]  /*0700*/  IMAD.MOV R41, RZ, RZ, -R39 ;  /* 0x000000ffff297224 */ /* 0x000fe200078e0a27 */
[----:B------:R-:W-:Y:S01]  /*0710*/  MOV R0, 0xffffffff ;  /* 0xffffffff00007802 */ /* 0x000fe20000000f00 */
[----:B0-----:R-:W-:Y:S02]  /*0720*/  IMAD.U32 R48, RZ, RZ, UR4 ;  /* 0x00000004ff307e24 */ /* 0x001fe4000f8e00ff */
[----:B------:R-:W-:-:S08]  /*0730*/  IMAD.U32 R49, RZ, RZ, UR5 ;  /* 0x00000005ff317e24 */ /* 0x000fd0000f8e00ff */
.L_x_49:
[----:B------:R-:W-:-:S05]  /*0740*/  IADD3 R42, PT, PT, R1, R46, RZ ;  /* 0x0000002e012a7210 */ /* 0x000fca0007ffe0ff */
[----:B------:R-:W2:Y:S01]  /*0750*/  LDL.U8 R12, [R42+0x1000] ;  /* 0x001000002a0c7983 */ /* 0x000ea20000100000 */
[----:B------:R-:W-:Y:S01]  /*0760*/  BSSY.RECONVERGENT B2, `(.L_x_14) ;  /* 0x00001c1000027945 */ /* 0x000fe20003800200 */
[----:B--2---:R-:W-:-:S13]  /*0770*/  ISETP.NE.AND P1, PT, R12, RZ, PT ;  /* 0x000000ff0c00720c */ /* 0x004fda0003f25270 */
[----:B------:R-:W-:Y:S05]  /*0780*/  @!P1 BRA `(.L_x_15) ;  /* 0x0000001800f89947 */ /* 0x000fea0003800000 */
[----:B------:R-:W-:Y:S01]  /*0790*/  IMAD.MOV.U32 R45, RZ, RZ, RZ ;  /* 0x000000ffff2d7224 */ /* 0x000fe200078e00ff */
[----:B------:R-:W-:Y:S02]  /*07a0*/  PRMT R44, RZ, 0x7610, R44 ;  /* 0x00007610ff2c7816 */ /* 0x000fe4000000002c */
[----:B------:R-:W-:-:S07]  /*07b0*/  PRMT R43, RZ, 0x7610, R43 ;  /* 0x00007610ff2b7816 */ /* 0x000fce000000002b */
.L_x_47:
[----:B------:R-:W-:Y:S01]  /*07c0*/  ISETP.GE.U32.AND P1, PT, R28, 0xf, PT ;  /* 0x0000000f1c00780c */ /* 0x000fe20003f26070 */
[----:B------:R-:W-:Y:S01]  /*07d0*/  BSSY.RECONVERGENT B3, `(.L_x_16) ;  /* 0x0000017000037945 */ /* 0x000fe20003800200 */
[----:B------:R-:W-:Y:S02]  /*07e0*/  IMAD.IADD R47, R32, 0x1, -R45 ;  /* 0x00000001202f7824 */ /* 0x000fe400078e0a2d */
[----:B--234-:R-:W-:-:S09]  /*07f0*/  IMAD.MOV.U32 R12, RZ, RZ, RZ ;  /* 0x000000ffff0c7224 */ /* 0x01cfd200078e00ff */
[----:B-1----:R-:W-:Y:S05]  /*0800*/  @!P1 BRA `(.L_x_17) ;  /* 0x00000000004c9947 */ /* 0x002fea0003800000 */
[----:B------:R-:W-:Y:S01]  /*0810*/  BSSY.RECONVERGENT B4, `(.L_x_18) ;  /* 0x0000011000047945 */ /* 0x000fe20003800200 */
[C---:B------:R-:W-:Y:S01]  /*0820*/  IADD3 R52, PT, PT, R1.reuse, 0x20, RZ ;  /* 0x0000002001347810 */ /* 0x040fe20007ffe0ff */
[----:B------:R-:W-:Y:S02]  /*0830*/  VIADD R51, R1, 0x1420 ;  /* 0x0000142001337836 */ /* 0x000fe40000000000 */
[----:B------:R-:W-:-:S07]  /*0840*/  IMAD.MOV.U32 R50, RZ, RZ, R41 ;  /* 0x000000ffff327224 */ /* 0x000fce00078e0029 */
.L_x_19:
[----:B------:R-:W2:Y:S04]  /*0850*/  LDL.128 R12, [R52+-0x20] ;  /* 0xffffe000340c7983 */ /* 0x000ea80000100c00 */
[----:B--2---:R-:W-:Y:S04]  /*0860*/  STL.128 [R51+-0x20], R12 ;  /* 0xffffe00c33007387 */ /* 0x004fe80000100c00 */
[----:B------:R-:W2:Y:S04]  /*0870*/  LDL.128 R16, [R52+-0x10] ;  /* 0xfffff00034107983 */ /* 0x000ea80000100c00 */
[----:B--2---:R-:W-:Y:S04]  /*0880*/  STL.128 [R51+-0x10], R16 ;  /* 0xfffff01033007387 */ /* 0x004fe80000100c00 */
[----:B------:R-:W2:Y:S01]  /*0890*/  LDL.128 R20, [R52] ;  /* 0x0000000034147983 */ /* 0x000ea20000100c00 */
[----:B------:R-:W-:-:S05]  /*08a0*/  VIADD R50, R50, 0x10 ;  /* 0x0000001032327836 */ /* 0x000fca0000000000 */
[----:B------:R-:W-:Y:S01]  /*08b0*/  ISETP.NE.AND P1, PT, R50, RZ, PT ;  /* 0x000000ff3200720c */ /* 0x000fe20003f25270 */
[----:B--2---:R-:W-:Y:S04]  /*08c0*/  STL.128 [R51], R20 ;  /* 0x0000001433007387 */ /* 0x004fe80000100c00 */
[----:B------:R0:W2:Y:S02]  /*08d0*/  LDL.128 R24, [R52+0x10] ;  /* 0x0000100034187983 */ /* 0x0000a40000100c00 */
[----:B0-----:R-:W-:Y:S02]  /*08e0*/  IADD3 R52, PT, PT, R52, 0x40, RZ ;  /* 0x0000004034347810 */ /* 0x001fe40007ffe0ff */
[----:B--2---:R0:W-:Y:S02]  /*08f0*/  STL.128 [R51+0x10], R24 ;  /* 0x0000101833007387 */ /* 0x0041e40000100c00 */
[----:B0-----:R-:W-:-:S02]  /*0900*/  VIADD R51, R51, 0x40 ;  /* 0x0000004033337836 */ /* 0x001fc40000000000 */
[----:B------:R-:W-:Y:S05]  /*0910*/  @P1 BRA `(.L_x_19) ;  /* 0xfffffffc00cc1947 */ /* 0x000fea000383ffff */
[----:B------:R-:W-:Y:S05]  /*0920*/  BSYNC.RECONVERGENT B4 ;  /* 0x0000000000047941 */ /* 0x000fea0003800200 */
.L_x_18:
[----:B------:R-:W-:-:S07]  /*0930*/  IMAD.MOV.U32 R12, RZ, RZ, R39 ;  /* 0x000000ffff0c7224 */ /* 0x000fce00078e0027 */
.L_x_17:
[----:B------:R-:W-:Y:S05]  /*0940*/  BSYNC.RECONVERGENT B3 ;  /* 0x0000000000037941 */ /* 0x000fea0003800200 */
.L_x_16:
[----:B------:R-:W-:Y:S04]  /*0950*/  BSSY.RECONVERGENT B3, `(.L_x_20) ;  /* 0x0000035000037945 */ /* 0x000fe80003800200 */
[----:B------:R-:W-:Y:S05]  /*0960*/  @!P0 BRA `(.L_x_21) ;  /* 0x0000000000cc8947 */ /* 0x000fea0003800000 */
[----:B------:R-:W-:Y:S01]  /*0970*/  ISETP.GE.U32.AND P1, PT, R37, 0x7, PT ;  /* 0x000000072500780c */ /* 0x000fe20003f26070 */
[----:B------:R-:W-:Y:S01]  /*0980*/  BSSY.RECONVERGENT B4, `(.L_x_22) ;  /* 0x0000015000047945 */ /* 0x000fe20003800200 */
[----:B------:R-:W-:-:S11]  /*0990*/  LOP3.LUT P2, RZ, R35, 0x7, RZ, 0xc0, !PT ;  /* 0x0000000723ff7812 */ /* 0x000fd6000784c0ff */
[----:B------:R-:W-:Y:S05]  /*09a0*/  @!P1 BRA `(.L_x_23) ;  /* 0x0000000000489947 */ /* 0x000fea0003800000 */
[----:B------:R-:W-:-:S05]  /*09b0*/  IMAD R13, R12, 0x4, R1 ;  /* 0x000000040c0d7824 */ /* 0x000fca00078e0201 */
[----:B------:R-:W2:Y:S04]  /*09c0*/  LDL R14, [R13] ;  /* 0x000000000d0e7983 */ /* 0x000ea80000100800 */
[----:B------:R-:W3:Y:S04]  /*09d0*/  LDL R16, [R13+0x4] ;  /* 0x000004000d107983 */ /* 0x000ee80000100800 */
[----:B------:R-:W4:Y:S04]  /*09e0*/  LDL R18, [R13+0x8] ;  /* 0x000008000d127983 */ /* 0x000f280000100800 */
[----:B------:R-:W5:Y:S04]  /*09f0*/  LDL R20, [R13+0xc] ;  /* 0x00000c000d147983 */ /* 0x000f680000100800 */
[----:B------:R-:W5:Y:S04]  /*0a00*/  LDL R22, [R13+0x10] ;  /* 0x000010000d167983 */ /* 0x000f680000100800 */
[----:B------:R-:W5:Y:S04]  /*0a10*/  LDL R24, [R13+0x14] ;  /* 0x000014000d187983 */ /* 0x000f680000100800 */
[----:B------:R-:W5:Y:S04]  /*0a20*/  LDL R26, [R13+0x18] ;  /* 0x000018000d1a7983 */ /* 0x000f680000100800 */
[----:B------:R-:W5:Y:S01]  /*0a30*/  LDL R50, [R13+0x1c] ;  /* 0x00001c000d327983 */ /* 0x000f620000100800 */
[----:B------:R-:W-:-:S03]  /*0a40*/  IADD3 R12, PT, PT, R12, 0x8, RZ ;  /* 0x000000080c0c7810 */ /* 0x000fc60007ffe0ff */
[----:B--2---:R0:W-:Y:S04]  /*0a50*/  STL [R13+0x1400], R14 ;  /* 0x0014000e0d007387 */ /* 0x0041e80000100800 */
[----:B---3--:R0:W-:Y:S04]  /*0a60*/  STL [R13+0x1404], R16 ;  /* 0x001404100d007387 */ /* 0x0081e80000100800 */
[----:B----4-:R0:W-:Y:S04]  /*0a70*/  STL [R13+0x1408], R18 ;  /* 0x001408120d007387 */ /* 0x0101e80000100800 */
[----:B-----5:R0:W-:Y:S04]  /*0a80*/  STL [R13+0x140c], R20 ;  /* 0x00140c140d007387 */ /* 0x0201e80000100800 */
[----:B------:R0:W-:Y:S04]  /*0a90*/  STL [R13+0x1410], R22 ;  /* 0x001410160d007387 */ /* 0x0001e80000100800 */
[----:B------:R0:W-:Y:S04]  /*0aa0*/  STL [R13+0x1414], R24 ;  /* 0x001414180d007387 */ /* 0x0001e80000100800 */
[----:B------:R0:W-:Y:S04]  /*0ab0*/  STL [R13+0x1418], R26 ;  /* 0x0014181a0d007387 */ /* 0x0001e80000100800 */
[----:B------:R0:W-:Y:S02]  /*0ac0*/  STL [R13+0x141c], R50 ;  /* 0x00141c320d007387 */ /* 0x0001e40000100800 */
.L_x_23:
[----:B------:R-:W-:Y:S05]  /*0ad0*/  BSYNC.RECONVERGENT B4 ;  /* 0x0000000000047941 */ /* 0x000fea0003800200 */
.L_x_22:
[----:B------:R-:W-:Y:S05]  /*0ae0*/  @!P2 BRA `(.L_x_21) ;  /* 0x00000000006ca947 */ /* 0x000fea0003800000 */
[----:B------:R-:W-:Y:S01]  /*0af0*/  ISETP.GE.U32.AND P1, PT, R36, 0x3, PT ;  /* 0x000000032400780c */ /* 0x000fe20003f26070 */
[----:B------:R-:W-:Y:S01]  /*0b00*/  BSSY.RECONVERGENT B4, `(.L_x_24) ;  /* 0x000000d000047945 */ /* 0x000fe20003800200 */
[----:B------:R-:W-:-:S11]  /*0b10*/  ISETP.NE.AND P2, PT, R38, RZ, PT ;  /* 0x000000ff2600720c */ /* 0x000fd60003f45270 */
[----:B------:R-:W-:Y:S05]  /*0b20*/  @!P1 BRA `(.L_x_25) ;  /* 0x0000000000289947 */ /* 0x000fea0003800000 */
[----:B------:R-:W-:-:S05]  /*0b30*/  IMAD R17, R12, 0x4, R1 ;  /* 0x000000040c117824 */ /* 0x000fca00078e0201 */
[----:B0-----:R-:W2:Y:S04]  /*0b40*/  LDL R13, [R17] ;  /* 0x00000000110d7983 */ /* 0x001ea80000100800 */
[----:B------:R-:W3:Y:S04]  /*0b50*/  LDL R14, [R17+0x4] ;  /* 0x00000400110e7983 */ /* 0x000ee80000100800 */
[----:B------:R-:W4:Y:S04]  /*0b60*/  LDL R15, [R17+0x8] ;  /* 0x00000800110f7983 */ /* 0x000f280000100800 */
[----:B------:R-:W5:Y:S01]  /*0b70*/  LDL R16, [R17+0xc] ;  /* 0x00000c0011107983 */ /* 0x000f620000100800 */
[----:B------:R-:W-:-:S03]  /*0b80*/  VIADD R12, R12, 0x4 ;  /* 0x000000040c0c7836 */ /* 0x000fc60000000000 */
[----:B--2---:R1:W-:Y:S04]  /*0b90*/  STL [R17+0x1400], R13 ;  /* 0x0014000d11007387 */ /* 0x0043e80000100800 */
[----:B---3--:R1:W-:Y:S04]  /*0ba0*/  STL [R17+0x1404], R14 ;  /* 0x0014040e11007387 */ /* 0x0083e80000100800 */
[----:B----4-:R1:W-:Y:S04]  /*0bb0*/  STL [R17+0x1408], R15 ;  /* 0x0014080f11007387 */ /* 0x0103e80000100800 */
[----:B-----5:R1:W-:Y:S02]  /*0bc0*/  STL [R17+0x140c], R16 ;  /* 0x00140c1011007387 */ /* 0x0203e40000100800 */
.L_x_25:
[----:B------:R-:W-:Y:S05]  /*0bd0*/  BSYNC.RECONVERGENT B4 ;  /* 0x0000000000047941 */ /* 0x000fea0003800200 */
.L_x_24:
[----:B------:R-:W-:Y:S05]  /*0be0*/  @!P2 BRA `(.L_x_21) ;  /* 0x00000000002ca947 */ /* 0x000fea0003800000 */
[----:B------:R-:W-:-:S05]  /*0bf0*/  IMAD R12, R12, 0x4, R1 ;  /* 0x000000040c0c7824 */ /* 0x000fca00078e0201 */
[----:B01----:R-:W2:Y:S01]  /*0c00*/  LDL R13, [R12] ;  /* 0x000000000c0d7983 */ /* 0x003ea20000100800 */
[----:B------:R-:W-:-:S03]  /*0c10*/  ISETP.NE.AND P1, PT, R38, 0x1, PT ;  /* 0x000000012600780c */ /* 0x000fc60003f25270 */
[----:B--2---:R2:W-:Y:S10]  /*0c20*/  STL [R12+0x1400], R13 ;  /* 0x0014000d0c007387 */ /* 0x0045f40000100800 */
[----:B------:R-:W-:Y:S05]  /*0c30*/  @!P1 BRA `(.L_x_21) ;  /* 0x0000000000189947 */ /* 0x000fea0003800000 */
[----:B--2---:R-:W2:Y:S01]  /*0c40*/  LDL R13, [R12+0x4] ;  /* 0x000004000c0d7983 */ /* 0x004ea20000100800 */
[----:B------:R-:W-:-:S03]  /*0c50*/  ISETP.NE.AND P1, PT, R38, 0x2, PT ;  /* 0x000000022600780c */ /* 0x000fc60003f25270 */
[----:B--2---:R3:W-:Y:S10]  /*0c60*/  STL [R12+0x1404], R13 ;  /* 0x0014040d0c007387 */ /* 0x0047f40000100800 */
[----:B------:R-:W-:Y:S05]  /*0c70*/  @!P1 BRA `(.L_x_21) ;  /* 0x0000000000089947 */ /* 0x000fea0003800000 */
[----:B---3--:R-:W2:Y:S04]  /*0c80*/  LDL R13, [R12+0x8] ;  /* 0x000008000c0d7983 */ /* 0x008ea80000100800 */
[----:B--2---:R4:W-:Y:S02]  /*0c90*/  STL [R12+0x1408], R13 ;  /* 0x0014080d0c007387 */ /* 0x0049e40000100800 */
.L_x_21:
[----:B------:R-:W-:Y:S05]  /*0ca0*/  BSYNC.RECONVERGENT B3 ;  /* 0x0000000000037941 */ /* 0x000fea0003800200 */
.L_x_20:
[----:B------:R-:W-:Y:S01]  /*0cb0*/  ISETP.GT.U32.AND P1, PT, R32, R45, PT ;  /* 0x0000002d2000720c */ /* 0x000fe20003f24070 */
[----:B------:R-:W-:-:S12]  /*0cc0*/  BSSY.RECONVERGENT B3, `(.L_x_26) ;  /* 0x0000071000037945 */ /* 0x000fd80003800200 */
[----:B------:R-:W-:Y:S05]  /*0cd0*/  @!P1 BRA `(.L_x_27) ;  /* 0x0000000400bc9947 */ /* 0x000fea0003800000 */
[----:B--234-:R-:W-:Y:S01]  /*0ce0*/  IADD3 R12, PT, PT, R28, -R45, RZ ;  /* 0x8000002d1c0c7210 */ /* 0x01cfe20007ffe0ff */
[----:B------:R-:W-:Y:S01]  /*0cf0*/  BSSY.RECONVERGENT B4, `(.L_x_28) ;  /* 0x000002d000047945 */ /* 0x000fe20003800200 */
[----:B------:R-:W-:Y:S02]  /*0d00*/  LOP3.LUT P2, RZ, R47, 0xf, RZ, 0xc0, !PT ;  /* 0x0000000f2fff7812 */ /* 0x000fe4000784c0ff */
[----:B------:R-:W-:Y:S01]  /*0d10*/  ISETP.GE.U32.AND P1, PT, R12, 0xf, PT ;  /* 0x0000000f0c00780c */ /* 0x000fe20003f26070 */
[----:B------:R-:W-:-:S12]  /*0d20*/  IMAD.MOV.U32 R12, RZ, RZ, R32 ;  /* 0x000000ffff0c7224 */ /* 0x000fd800078e0020 */
[----:B------:R-:W-:Y:S05]  /*0d30*/  @!P1 BRA `(.L_x_29) ;  /* 0x0000000000a09947 */ /* 0x000fea0003800000 */
[----:B0-----:R-:W-:Y:S01]  /*0d40*/  LOP3.LUT R50, R47, 0xfffffff0, RZ, 0xc0, !PT ;  /* 0xfffffff02f327812 */ /* 0x001fe200078ec0ff */
[----:B-1----:R-:W-:Y:S02]  /*0d50*/  IMAD.MOV.U32 R13, RZ, RZ, RZ ;  /* 0x000000ffff0d7224 */ /* 0x002fe400078e00ff */
[----:B------:R-:W-:-:S07]  /*0d60*/  IMAD.MOV.U32 R12, RZ, RZ, R32 ;  /* 0x000000ffff0c7224 */ /* 0x000fce00078e0020 */
.L_x_30:
[----:B--2---:R-:W-:-:S05]  /*0d70*/  LEA R14, R12, R9, 0x2 ;  /* 0x000000090c0e7211 */ /* 0x004fca00078e10ff */
[----:B------:R-:W2:Y:S04]  /*0d80*/  LDL R15, [R14+-0x4] ;  /* 0xfffffc000e0f7983 */ /* 0x000ea80000100800 */
[----:B------:R-:W3:Y:S04]  /*0d90*/  LDL R17, [R14+-0x8] ;  /* 0xfffff8000e117983 */ /* 0x000ee80000100800 */
[----:B------:R-:W4:Y:S04]  /*0da0*/  LDL R19, [R14+-0xc] ;  /* 0xfffff4000e137983 */ /* 0x000f280000100800 */
[----:B------:R-:W5:Y:S04]  /*0db0*/  LDL R21, [R14+-0x10] ;  /* 0xfffff0000e157983 */ /* 0x000f680000100800 */
        /* <DEDUP_REMOVED lines=11> */
[----:B------:R-:W5:Y:S01]  /*0e70*/  LDL R26, [R14+-0x40] ;  /* 0xffffc0000e1a7983 */ /* 0x000f620000100800 */
[----:B------:R-:W-:-:S02]  /*0e80*/  VIADD R13, R13, 0x10 ;  /* 0x000000100d0d7836 */ /* 0x000fc40000000000 */
[----:B------:R-:W-:-:S03]  /*0e90*/  VIADD R12, R12, 0xfffffff0 ;  /* 0xfffffff00c0c7836 */ /* 0x000fc60000000000 */
[----:B------:R-:W-:Y:S01]  /*0ea0*/  ISETP.NE.AND P1, PT, R13, R50, PT ;  /* 0x000000320d00720c */ /* 0x000fe20003f25270 */
[----:B--2---:R2:W-:Y:S04]  /*0eb0*/  STL [R14], R15 ;  /* 0x0000000f0e007387 */ /* 0x0045e80000100800 */
[----:B---3--:R2:W-:Y:S04]  /*0ec0*/  STL [R14+-0x4], R17 ;  /* 0xfffffc110e007387 */ /* 0x0085e80000100800 */
[----:B----4-:R2:W-:Y:S04]  /*0ed0*/  STL [R14+-0x8], R19 ;  /* 0xfffff8130e007387 */ /* 0x0105e80000100800 */
[----:B-----5:R2:W-:Y:S04]  /*0ee0*/  STL [R14+-0xc], R21 ;  /* 0xfffff4150e007387 */ /* 0x0205e80000100800 */
[----:B------:R2:W-:Y:S04]  /*0ef0*/  STL [R14+-0x10], R23 ;  /* 0xfffff0170e007387 */ /* 0x0005e80000100800 */
        /* <DEDUP_REMOVED lines=10> */
[----:B------:R2:W-:Y:S01]  /*0fa0*/  STL [R14+-0x3c], R26 ;  /* 0xffffc41a0e007387 */ /* 0x0005e20000100800 */
[----:B------:R-:W-:Y:S05]  /*0fb0*/  @P1 BRA `(.L_x_30) ;  /* 0xfffffffc006c1947 */ /* 0x000fea000383ffff */
.L_x_29:
[----:B------:R-:W-:Y:S05]  /*0fc0*/  BSYNC.RECONVERGENT B4 ;  /* 0x0000000000047941 */ /* 0x000fea0003800200 */
.L_x_28:
[----:B------:R-:W-:Y:S05]  /*0fd0*/  @!P2 BRA `(.L_x_27) ;  /* 0x0000000000fca947 */ /* 0x000fea0003800000 */
[----:B01----:R-:W-:Y:S01]  /*0fe0*/  IMAD.MOV R13, RZ, RZ, -R43 ;  /* 0x000000ffff0d7224 */ /* 0x003fe200078e0a2b */
[----:B------:R-:W-:Y:S04]  /*0ff0*/  BSSY.RECONVERGENT B4, `(.L_x_31) ;  /* 0x000001a000047945 */ /* 0x000fe80003800200 */
[----:B------:R-:W-:-:S04]  /*1000*/  PRMT R13, R13, 0x7710, RZ ;  /* 0x000077100d0d7816 */ /* 0x000fc800000000ff */
[----:B------:R-:W-:-:S04]  /*1010*/  IADD3 R13, PT, PT, R34, R13, RZ ;  /* 0x0000000d220d7210 */ /* 0x000fc80007ffe0ff */
[----:B------:R-:W-:-:S04]  /*1020*/  LOP3.LUT R13, R13, 0xf, RZ, 0xc0, !PT ;  /* 0x0000000f0d0d7812 */ /* 0x000fc800078ec0ff */
[C---:B------:R-:W-:Y:S01]  /*1030*/  LOP3.LUT P2, RZ, R13.reuse, 0x7, RZ, 0xc0, !PT ;  /* 0x000000070dff7812 */ /* 0x040fe2000784c0ff */
[----:B--2---:R-:W-:-:S05]  /*1040*/  VIADD R14, R13, 0xffffffff ;  /* 0xffffffff0d0e7836 */ /* 0x004fca0000000000 */
[----:B------:R-:W-:-:S13]  /*1050*/  ISETP.GE.U32.AND P1, PT, R14, 0x7, PT ;  /* 0x000000070e00780c */ /* 0x000fda0003f26070 */
[----:B------:R-:W-:Y:S05]  /*1060*/  @!P1 BRA `(.L_x_32) ;  /* 0x0000000000489947 */ /* 0x000fea0003800000 */
[----:B------:R-:W-:-:S05]  /*1070*/  IMAD R13, R12, 0x4, R9 ;  /* 0x000000040c0d7824 */ /* 0x000fca00078e0209 */
[----:B------:R-:W2:Y:S04]  /*1080*/  LDL R14, [R13+-0x4] ;  /* 0xfffffc000d0e7983 */ /* 0x000ea80000100800 */
[----:B------:R-:W3:Y:S04]  /*1090*/  LDL R16, [R13+-0x8] ;  /* 0xfffff8000d107983 */ /* 0x000ee80000100800 */
[----:B------:R-:W4:Y:S04]  /*10a0*/  LDL R18, [R13+-0xc] ;  /* 0xfffff4000d127983 */ /* 0x000f280000100800 */
[----:B------:R-:W5:Y:S04]  /*10b0*/  LDL R20, [R13+-0x10] ;  /* 0xfffff0000d147983 */ /* 0x000f680000100800 */
[----:B------:R-:W5:Y:S04]  /*10c0*/  LDL R22, [R13+-0x14] ;  /* 0xffffec000d167983 */ /* 0x000f680000100800 */
[----:B------:R-:W5:Y:S04]  /*10d0*/  LDL R24, [R13+-0x18] ;  /* 0xffffe8000d187983 */ /* 0x000f680000100800 */
[----:B------:R-:W5:Y:S04]  /*10e0*/  LDL R26, [R13+-0x1c] ;  /* 0xffffe4000d1a7983 */ /* 0x000f680000100800 */
[----:B------:R-:W5:Y:S01]  /*10f0*/  LDL R50, [R13+-0x20] ;  /* 0xffffe0000d327983 */ /* 0x000f620000100800 */
[----:B------:R-:W-:-:S03]  /*1100*/  VIADD R12, R12, 0xfffffff8 ;  /* 0xfffffff80c0c7836 */ /* 0x000fc60000000000 */
[----:B--2---:R0:W-:Y:S04]  /*1110*/  STL [R13], R14 ;  /* 0x0000000e0d007387 */ /* 0x0041e80000100800 */
[----:B---3--:R0:W-:Y:S04]  /*1120*/  STL [R13+-0x4], R16 ;  /* 0xfffffc100d007387 */ /* 0x0081e80000100800 */
[----:B----4-:R0:W-:Y:S04]  /*1130*/  STL [R13+-0x8], R18 ;  /* 0xfffff8120d007387 */ /* 0x0101e80000100800 */
[----:B-----5:R0:W-:Y:S04]  /*1140*/  STL [R13+-0xc], R20 ;  /* 0xfffff4140d007387 */ /* 0x0201e80000100800 */
[----:B------:R0:W-:Y:S04]  /*1150*/  STL [R13+-0x10], R22 ;  /* 0xfffff0160d007387 */ /* 0x0001e80000100800 */
[----:B------:R0:W-:Y:S04]  /*1160*/  STL [R13+-0x14], R24 ;  /* 0xffffec180d007387 */ /* 0x0001e80000100800 */
[----:B------:R0:W-:Y:S04]  /*1170*/  STL [R13+-0x18], R26 ;  /* 0xffffe81a0d007387 */ /* 0x0001e80000100800 */
[----:B------:R0:W-:Y:S02]  /*1180*/  STL [R13+-0x1c], R50 ;  /* 0xffffe4320d007387 */ /* 0x0001e40000100800 */
.L_x_32:
[----:B------:R-:W-:Y:S05]  /*1190*/  BSYNC.RECONVERGENT B4 ;  /* 0x0000000000047941 */ /* 0x000fea0003800200 */
.L_x_31:
[----:B------:R-:W-:Y:S05]  /*11a0*/  @!P2 BRA `(.L_x_27) ;  /* 0x000000000088a947 */ /* 0x000fea0003800000 */
[----:B0-----:R-:W-:Y:S01]  /*11b0*/  IADD3 R14, PT, PT, RZ, -R44, RZ ;  /* 0x8000002cff0e7210 */ /* 0x001fe20007ffe0ff */
[----:B------:R-:W-:Y:S03]  /*11c0*/  BSSY.RECONVERGENT B4, `(.L_x_33) ;  /* 0x0000014000047945 */ /* 0x000fe60003800200 */
[----:B------:R-:W-:-:S05]  /*11d0*/  PRMT R14, R14, 0x7710, RZ ;  /* 0x000077100e0e7816 */ /* 0x000fca00000000ff */
[----:B------:R-:W-:-:S05]  /*11e0*/  IMAD.IADD R13, R33, 0x1, R14 ;  /* 0x00000001210d7824 */ /* 0x000fca00078e020e */
[----:B------:R-:W-:-:S04]  /*11f0*/  LOP3.LUT R13, R13, 0xffff, RZ, 0xc0, !PT ;  /* 0x0000ffff0d0d7812 */ /* 0x000fc800078ec0ff */
[C---:B------:R-:W-:Y:S02]  /*1200*/  LOP3.LUT R14, R13.reuse, 0x7, RZ, 0xc0, !PT ;  /* 0x000000070d0e7812 */ /* 0x040fe400078ec0ff */
[----:B------:R-:W-:-:S03]  /*1210*/  LOP3.LUT R17, R13, 0x3, RZ, 0xc0, !PT ;  /* 0x000000030d117812 */ /* 0x000fc600078ec0ff */
[----:B------:R-:W-:Y:S01]  /*1220*/  VIADD R14, R14, 0xffffffff ;  /* 0xffffffff0e0e7836 */ /* 0x000fe20000000000 */
[----:B------:R-:W-:-:S04]  /*1230*/  ISETP.NE.AND P2, PT, R17, RZ, PT ;  /* 0x000000ff1100720c */ /* 0x000fc80003f45270 */
[----:B------:R-:W-:-:S13]  /*1240*/  ISETP.GE.U32.AND P1, PT, R14, 0x3, PT ;  /* 0x000000030e00780c */ /* 0x000fda0003f26070 */
[----:B------:R-:W-:Y:S05]  /*1250*/  @!P1 BRA `(.L_x_34) ;  /* 0x0000000000289947 */ /* 0x000fea0003800000 */
[----:B------:R-:W-:-:S05]  /*1260*/  IMAD R18, R12, 0x4, R9 ;  /* 0x000000040c127824 */ /* 0x000fca00078e0209 */
[----:B------:R-:W2:Y:S04]  /*1270*/  LDL R13, [R18+-0x4] ;  /* 0xfffffc00120d7983 */ /* 0x000ea80000100800 */
[----:B------:R-:W3:Y:S04]  /*1280*/  LDL R14, [R18+-0x8] ;  /* 0xfffff800120e7983 */ /* 0x000ee80000100800 */
[----:B------:R-:W4:Y:S04]  /*1290*/  LDL R15, [R18+-0xc] ;  /* 0xfffff400120f7983 */ /* 0x000f280000100800 */
[----:B------:R-:W5:Y:S01]  /*12a0*/  LDL R16, [R18+-0x10] ;  /* 0xfffff00012107983 */ /* 0x000f620000100800 */
[----:B------:R-:W-:-:S03]  /*12b0*/  IADD3 R12, PT, PT, R12, -0x4, RZ ;  /* 0xfffffffc0c0c7810 */ /* 0x000fc60007ffe0ff */
[----:B--2---:R0:W-:Y:S04]  /*12c0*/  STL [R18], R13 ;  /* 0x0000000d12007387 */ /* 0x0041e80000100800 */
[----:B---3--:R0:W-:Y:S04]  /*12d0*/  STL [R18+-0x4], R14 ;  /* 0xfffffc0e12007387 */ /* 0x0081e80000100800 */
[----:B----4-:R0:W-:Y:S04]  /*12e0*/  STL [R18+-0x8], R15 ;  /* 0xfffff80f12007387 */ /* 0x0101e80000100800 */
[----:B-----5:R0:W-:Y:S02]  /*12f0*/  STL [R18+-0xc], R16 ;  /* 0xfffff41012007387 */ /* 0x0201e40000100800 */
.L_x_34:
[----:B------:R-:W-:Y:S05]  /*1300*/  BSYNC.RECONVERGENT B4 ;  /* 0x0000000000047941 */ /* 0x000fea0003800200 */
.L_x_33:
[----:B------:R-:W-:Y:S05]  /*1310*/  @!P2 BRA `(.L_x_27) ;  /* 0x00000000002ca947 */ /* 0x000fea0003800000 */
[----:B------:R-:W-:-:S05]  /*1320*/  IMAD R12, R12, 0x4, R9 ;  /* 0x000000040c0c7824 */ /* 0x000fca00078e0209 */
[----:B0-----:R-:W2:Y:S01]  /*1330*/  LDL R13, [R12+-0x4] ;  /* 0xfffffc000c0d7983 */ /* 0x001ea20000100800 */
[----:B------:R-:W-:-:S03]  /*1340*/  ISETP.NE.AND P1, PT, R17, 0x1, PT ;  /* 0x000000011100780c */ /* 0x000fc60003f25270 */
[----:B--2---:R0:W-:Y:S10]  /*1350*/  STL [R12], R13 ;  /* 0x0000000d0c007387 */ /* 0x0041f40000100800 */
[----:B------:R-:W-:Y:S05]  /*1360*/  @!P1 BRA `(.L_x_27) ;  /* 0x0000000000189947 */ /* 0x000fea0003800000 */
[----:B0-----:R-:W2:Y:S01]  /*1370*/  LDL R13, [R12+-0x8] ;  /* 0xfffff8000c0d7983 */ /* 0x001ea20000100800 */
[----:B------:R-:W-:-:S03]  /*1380*/  ISETP.NE.AND P1, PT, R17, 0x2, PT ;  /* 0x000000021100780c */ /* 0x000fc60003f25270 */
[----:B--2---:R0:W-:Y:S10]  /*1390*/  STL [R12+-0x4], R13 ;  /* 0xfffffc0d0c007387 */ /* 0x0041f40000100800 */
[----:B------:R-:W-:Y:S05]  /*13a0*/  @!P1 BRA `(.L_x_27) ;  /* 0x0000000000089947 */ /* 0x000fea0003800000 */
[----:B0-----:R-:W2:Y:S04]  /*13b0*/  LDL R13, [R12+-0xc] ;  /* 0xfffff4000c0d7983 */ /* 0x001ea80000100800 */
[----:B--2---:R0:W-:Y:S02]  /*13c0*/  STL [R12+-0x8], R13 ;  /* 0xfffff80d0c007387 */ /* 0x0041e40000100800 */
.L_x_27:
[----:B------:R-:W-:Y:S05]  /*13d0*/  BSYNC.RECONVERGENT B3 ;  /* 0x0000000000037941 */ /* 0x000fea0003800200 */
.L_x_26:
[----:B--2---:R-:W2:Y:S01]  /*13e0*/  LDC R21, c[0x3][RZ] ;  /* 0x00c00000ff157b82 */ /* 0x004ea20000000800 */
[----:B01-34-:R-:W-:Y:S02]  /*13f0*/  IMAD R13, R45, 0x4, R9 ;  /* 0x000000042d0d7824 */ /* 0x01bfe400078e0209 */
[----:B------:R-:W-:-:S03]  /*1400*/  IMAD.MOV.U32 R12, RZ, RZ, RZ ;  /* 0x000000ffff0c7224 */ /* 0x000fc600078e00ff */
[----:B------:R0:W-:Y:S01]  /*1410*/  STL [R13], R46 ;  /* 0x0000002e0d007387 */ /* 0x0001e20000100800 */
[----:B--2---:R-:W-:-:S13]  /*1420*/  ISETP.GE.U32.AND P1, PT, R21, 0x10, PT ;  /* 0x000000101500780c */ /* 0x004fda0003f26070 */
[----:B0-----:R-:W-:Y:S05]  /*1430*/  @!P1 BRA `(.L_x_35) ;  /* 0x0000000000209947 */ /* 0x001fea0003800000 */
[----:B------:R-:W-:-:S07]  /*1440*/  HFMA2 R16, -RZ, RZ, 0, 0 ;  /* 0x00000000ff107431 */ /* 0x000fce00000001ff */
.L_x_36:
[----:B0-----:R-:W-:-:S05]  /*1450*/  IMAD.IADD R17, R1, 0x1, R16 ;  /* 0x0000000101117824 */ /* 0x001fca00078e0210 */
[----:B------:R-:W2:Y:S01]  /*1460*/  LDL.128 R12, [R17+0x1000] ;  /* 0x00100000110c7983 */ /* 0x000ea20000100c00 */
[----:B------:R-:W-:-:S05]  /*1470*/  VIADD R16, R16, 0x10 ;  /* 0x0000001010107836 */ /* 0x000fca0000000000 */
[----:B------:R-:W-:Y:S01]  /*1480*/  ISETP.NE.AND P1, PT, R16, R5, PT ;  /* 0x000000051000720c */ /* 0x000fe20003f25270 */
[----:B--2---:R0:W-:-:S12]  /*1490*/  STL.128 [R17+0x2400], R12 ;  /* 0x0024000c11007387 */ /* 0x0041d80000100c00 */
[----:B------:R-:W-:Y:S05]  /*14a0*/  @P1 BRA `(.L_x_36) ;  /* 0xfffffffc00e81947 */ /* 0x000fea000383ffff */
[----:B0-----:R-:W-:-:S07]  /*14b0*/  IMAD.MOV.U32 R12, RZ, RZ, R5 ;  /* 0x000000ffff0c7224 */ /* 0x001fce00078e0005 */
.L_x_35:
[----:B------:R-:W-:Y:S02]  /*14c0*/  ISETP.NE.AND P1, PT, R2, RZ, PT ;  /* 0x000000ff0200720c */ /* 0x000fe40003f25270 */
[----:B------:R-:W-:-:S11]  /*14d0*/  IADD3 R20, PT, PT, R3, -0x1, RZ ;  /* 0xffffffff03147810 */ /* 0x000fd60007ffe0ff */
[----:B------:R-:W-:Y:S05]  /*14e0*/  @!P1 BRA `(.L_x_37) ;  /* 0x0000000000c09947 */ /* 0x000fea0003800000 */
[----:B------:R-:W-:Y:S01]  /*14f0*/  VIADD R13, R2, 0xffffffff ;  /* 0xffffffff020d7836 */ /* 0x000fe20000000000 */
[----:B------:R-:W-:-:S04]  /*1500*/  ISETP.NE.AND P2, PT, R3, RZ, PT ;  /* 0x000000ff0300720c */ /* 0x000fc80003f45270 */
[----:B------:R-:W-:-:S13]  /*1510*/  ISETP.GE.U32.AND P1, PT, R13, 0x7, PT ;  /* 0x000000070d00780c */ /* 0x000fda0003f26070 */
[----:B------:R-:W-:Y:S05]  /*1520*/  @!P1 BRA `(.L_x_38) ;  /* 0x0000000000489947 */ /* 0x000fea0003800000 */
[----:B------:R-:W-:-:S05]  /*1530*/  IMAD.IADD R23, R1, 0x1, R12 ;  /* 0x0000000101177824 */ /* 0x000fca00078e020c */
[----:B------:R-:W2:Y:S04]  /*1540*/  LDL.U8 R13, [R23+0x1000] ;  /* 0x00100000170d7983 */ /* 0x000ea80000100000 */
[----:B------:R-:W3:Y:S04]  /*1550*/  LDL.U8 R14, [R23+0x1001] ;  /* 0x00100100170e7983 */ /* 0x000ee80000100000 */
[----:B------:R-:W4:Y:S04]  /*1560*/  LDL.U8 R15, [R23+0x1002] ;  /* 0x00100200170f7983 */ /* 0x000f280000100000 */
[----:B------:R-:W5:Y:S04]  /*1570*/  LDL.U8 R16, [R23+0x1003] ;  /* 0x0010030017107983 */ /* 0x000f680000100000 */
[----:B------:R-:W5:Y:S04]  /*1580*/  LDL.U8 R17, [R23+0x1004] ;  /* 0x0010040017117983 */ /* 0x000f680000100000 */
[----:B------:R-:W5:Y:S04]  /*1590*/  LDL.U8 R18, [R23+0x1005] ;  /* 0x0010050017127983 */ /* 0x000f680000100000 */
[----:B------:R-:W5:Y:S04]  /*15a0*/  LDL.U8 R19, [R23+0x1006] ;  /* 0x0010060017137983 */ /* 0x000f680000100000 */
[----:B------:R-:W5:Y:S01]  /*15b0*/  LDL.U8 R22, [R23+0x1007] ;  /* 0x0010070017167983 */ /* 0x000f620000100000 */
[----:B------:R-:W-:-:S03]  /*15c0*/  VIADD R12, R12, 0x8 ;  /* 0x000000080c0c7836 */ /* 0x000fc60000000000 */
[----:B--2---:R0:W-:Y:S04]  /*15d0*/  STL.U8 [R23+0x2400], R13 ;  /* 0x0024000d17007387 */ /* 0x0041e80000100000 */
[----:B---3--:R0:W-:Y:S04]  /*15e0*/  STL.U8 [R23+0x2401], R14 ;  /* 0x0024010e17007387 */ /* 0x0081e80000100000 */
[----:B----4-:R0:W-:Y:S04]  /*15f0*/  STL.U8 [R23+0x2402], R15 ;  /* 0x0024020f17007387 */ /* 0x0101e80000100000 */
[----:B-----5:R0:W-:Y:S04]  /*1600*/  STL.U8 [R23+0x2403], R16 ;  /* 0x0024031017007387 */ /* 0x0201e80000100000 */
[----:B------:R0:W-:Y:S04]  /*1610*/  STL.U8 [R23+0x2404], R17 ;  /* 0x0024041117007387 */ /* 0x0001e80000100000 */
[----:B------:R0:W-:Y:S04]  /*1620*/  STL.U8 [R23+0x2405], R18 ;  /* 0x0024051217007387 */ /* 0x0001e80000100000 */
[----:B------:R0:W-:Y:S04]  /*1630*/  STL.U8 [R23+0x2406], R19 ;  /* 0x0024061317007387 */ /* 0x0001e80000100000 */
[----:B------:R0:W-:Y:S02]  /*1640*/  STL.U8 [R23+0x2407], R22 ;  /* 0x0024071617007387 */ /* 0x0001e40000100000 */
.L_x_38:
[----:B------:R-:W-:Y:S05]  /*1650*/  @!P2 BRA `(.L_x_37) ;  /* 0x000000000064a947 */ /* 0x000fea0003800000 */
[----:B------:R-:W-:Y:S02]  /*1660*/  ISETP.GE.U32.AND P1, PT, R20, 0x3, PT ;  /* 0x000000031400780c */ /* 0x000fe40003f26070 */
[----:B------:R-:W-:-:S11]  /*1670*/  ISETP.NE.AND P2, PT, R4, RZ, PT ;  /* 0x000000ff0400720c */ /* 0x000fd60003f45270 */
[----:B------:R-:W-:Y:S05]  /*1680*/  @!P1 BRA `(.L_x_39) ;  /* 0x0000000000289947 */ /* 0x000fea0003800000 */
[----:B0-----:R-:W-:-:S05]  /*1690*/  IADD3 R17, PT, PT, R1, R12, RZ ;  /* 0x0000000c01117210 */ /* 0x001fca0007ffe0ff */
[----:B------:R-:W2:Y:S04]  /*16a0*/  LDL.U8 R13, [R17+0x1000] ;  /* 0x00100000110d7983 */ /* 0x000ea80000100000 */
[----:B------:R-:W3:Y:S04]  /*16b0*/  LDL.U8 R14, [R17+0x1001] ;  /* 0x00100100110e7983 */ /* 0x000ee80000100000 */
[----:B------:R-:W4:Y:S04]  /*16c0*/  LDL.U8 R15, [R17+0x1002] ;  /* 0x00100200110f7983 */ /* 0x000f280000100000 */
[----:B------:R-:W5:Y:S01]  /*16d0*/  LDL.U8 R16, [R17+0x1003] ;  /* 0x0010030011107983 */ /* 0x000f620000100000 */
[----:B------:R-:W-:-:S03]  /*16e0*/  VIADD R12, R12, 0x4 ;  /* 0x000000040c0c7836 */ /* 0x000fc60000000000 */
[----:B--2---:R1:W-:Y:S04]  /*16f0*/  STL.U8 [R17+0x2400], R13 ;  /* 0x0024000d11007387 */ /* 0x0043e80000100000 */
[----:B---3--:R1:W-:Y:S04]  /*1700*/  STL.U8 [R17+0x2401], R14 ;  /* 0x0024010e11007387 */ /* 0x0083e80000100000 */
[----:B----4-:R1:W-:Y:S04]  /*1710*/  STL.U8 [R17+0x2402], R15 ;  /* 0x0024020f11007387 */ /* 0x0103e80000100000 */
[----:B-----5:R1:W-:Y:S02]  /*1720*/  STL.U8 [R17+0x2403], R16 ;  /* 0x0024031011007387 */ /* 0x0203e40000100000 */
.L_x_39:
[----:B------:R-:W-:Y:S05]  /*1730*/  @!P2 BRA `(.L_x_37) ;  /* 0x00000000002ca947 */ /* 0x000fea0003800000 */
[----:B01----:R-:W-:-:S05]  /*1740*/  IMAD.IADD R13, R1, 0x1, R12 ;  /* 0x00000001010d7824 */ /* 0x003fca00078e020c */
[----:B------:R-:W2:Y:S01]  /*1750*/  LDL.U8 R12, [R13+0x1000] ;  /* 0x001000000d0c7983 */ /* 0x000ea20000100000 */
[----:B------:R-:W-:-:S03]  /*1760*/  ISETP.NE.AND P1, PT, R4, 0x1, PT ;  /* 0x000000010400780c */ /* 0x000fc60003f25270 */
[----:B--2---:R2:W-:Y:S10]  /*1770*/  STL.U8 [R13+0x2400], R12 ;  /* 0x0024000c0d007387 */ /* 0x0045f40000100000 */
[----:B------:R-:W-:Y:S05]  /*1780*/  @!P1 BRA `(.L_x_37) ;  /* 0x0000000000189947 */ /* 0x000fea0003800000 */
[----:B--2---:R-:W2:Y:S01]  /*1790*/  LDL.U8 R12, [R13+0x1001] ;  /* 0x001001000d0c7983 */ /* 0x004ea20000100000 */
[----:B------:R-:W-:-:S03]  /*17a0*/  ISETP.NE.AND P1, PT, R4, 0x2, PT ;  /* 0x000000020400780c */ /* 0x000fc60003f25270 */
[----:B--2---:R3:W-:Y:S10]  /*17b0*/  STL.U8 [R13+0x2401], R12 ;  /* 0x0024010c0d007387 */ /* 0x0047f40000100000 */
[----:B------:R-:W-:Y:S05]  /*17c0*/  @!P1 BRA `(.L_x_37) ;  /* 0x0000000000089947 */ /* 0x000fea0003800000 */
[----:B---3--:R-:W2:Y:S04]  /*17d0*/  LDL.U8 R12, [R13+0x1002] ;  /* 0x001002000d0c7983 */ /* 0x008ea80000100000 */
[----:B--2---:R4:W-:Y:S02]  /*17e0*/  STL.U8 [R13+0x2402], R12 ;  /* 0x0024020c0d007387 */ /* 0x0049e40000100000 */
.L_x_37:
[----:B------:R0:W-:Y:S01]  /*17f0*/  STL.U8 [R42+0x2400], RZ ;  /* 0x002400ff2a007387 */ /* 0x0001e20000100000 */
[----:B------:R-:W-:Y:S01]  /*1800*/  ISETP.NE.AND P1, PT, R40, R21, PT ;  /* 0x000000152800720c */ /* 0x000fe20003f25270 */
[----:B------:R-:W-:-:S12]  /*1810*/  BSSY.RECONVERGENT B3, `(.L_x_40) ;  /* 0x00000b0000037945 */ /* 0x000fd80003800200 */
[----:B0-----:R-:W-:Y:S05]  /*1820*/  @P1 BRA `(.L_x_41) ;  /* 0x0000000800b81947 */ /* 0x001fea0003800000 */
[----:B------:R-:W-:Y:S01]  /*1830*/  ISETP.GE.U32.AND P1, PT, R21, 0x8, PT ;  /* 0x000000081500780c */ /* 0x000fe20003f26070 */
[----:B------:R-:W-:Y:S01]  /*1840*/  IMAD.MOV.U32 R24, RZ, RZ, RZ ;  /* 0x000000ffff187224 */ /* 0x000fe200078e00ff */
[----:B------:R-:W-:-:S11]  /*1850*/  CS2R R26, SRZ ;  /* 0x00000000001a7805 */ /* 0x000fd6000001ff00 */
[----:B------:R-:W-:Y:S05]  /*1860*/  @!P1 BRA `(.L_x_42) ;  /* 0x0000000400449947 */ /* 0x000fea0003800000 */
[----:B------:R-:W-:Y:S02]  /*1870*/  MOV R24, RZ ;  /* 0x000000ff00187202 */ /* 0x000fe40000000f00 */
[----:B------:R-:W-:-:S07]  /*1880*/  CS2R R26, SRZ ;  /* 0x00000000001a7805 */ /* 0x000fce000001ff00 */
.L_x_43:
[C---:B--234-:R-:W-:Y:S02]  /*1890*/  VIADD R12, R24.reuse, 0x1 ;  /* 0x00000001180c7836 */ /* 0x05cfe40000000000 */
[C---:B------:R-:W-:Y:S02]  /*18a0*/  VIADD R18, R24.reuse, 0x2 ;  /* 0x0000000218127836 */ /* 0x040fe40000000000 */
[----:B------:R-:W-:Y:S01]  /*18b0*/  IMAD R25, R24, 0x4, R9 ;  /* 0x0000000418197824 */ /* 0x000fe200078e0209 */
[----:B------:R-:W-:Y:S01]  /*18c0*/  ISETP.NE.AND P1, PT, R12, R21, PT ;  /* 0x000000150c00720c */ /* 0x000fe20003f25270 */
[----:B------:R-:W-:-:S03]  /*18d0*/  VIADD R22, R24, 0x3 ;  /* 0x0000000318167836 */ /* 0x000fc60000000000 */
[----:B------:R-:W-:Y:S02]  /*18e0*/  SEL R12, R12, RZ, P1 ;  /* 0x000000ff0c0c7207 */ /* 0x000fe40000800000 */
[----:B------:R-:W-:Y:S02]  /*18f0*/  ISETP.NE.AND P1, PT, R18, R21, PT ;  /* 0x000000151200720c */ /* 0x000fe40003f25270 */
[----:B-1----:R-:W-:Y:S02]  /*1900*/  LEA R16, R12, R9, 0x2 ;  /* 0x000000090c107211 */ /* 0x002fe400078e10ff */
[----:B------:R-:W-:Y:S01]  /*1910*/  SEL R18, R18, RZ, P1 ;  /* 0x000000ff12127207 */ /* 0x000fe20000800000 */
[----:B------:R-:W2:Y:S01]  /*1920*/  LDL.128 R12, [R25] ;  /* 0x00000000190c7983 */ /* 0x000ea20000100c00 */
[----:B------:R-:W-:-:S03]  /*1930*/  ISETP.NE.AND P1, PT, R22, R21, PT ;  /* 0x000000151600720c */ /* 0x000fc60003f25270 */
[----:B------:R-:W2:Y:S01]  /*1940*/  LDL R16, [R16] ;  /* 0x0000000010107983 */ /* 0x000ea20000100800 */
[----:B------:R-:W-:Y:S01]  /*1950*/  IMAD R50, R18, 0x4, R9 ;  /* 0x0000000412327824 */ /* 0x000fe200078e0209 */
[----:B------:R-:W-:-:S05]  /*1960*/  SEL R22, R22, RZ, P1 ;  /* 0x000000ff16167207 */ /* 0x000fca0000800000 */
[----:B------:R-:W3:Y:S01]  /*1970*/  LDL R50, [R50] ;  /* 0x0000000032327983 */ /* 0x000ee20000100800 */
[----:B------:R-:W-:Y:S02]  /*1980*/  IMAD R47, R22, 0x4, R9 ;  /* 0x00000004162f7824 */ /* 0x000fe400078e0209 */
[----:B------:R-:W0:Y:S04]  /*1990*/  LDC.64 R22, c[0x0][0x380] ;  /* 0x0000e000ff167b82 */ /* 0x000e280000000a00 */
[----:B------:R-:W4:Y:S01]  /*19a0*/  LDL R47, [R47] ;  /* 0x000000002f2f7983 */ /* 0x000f220000100800 */
[----:B--2---:R-:W-:-:S04]  /*19b0*/  IMAD R53, R12, R21, R16 ;  /* 0x000000150c357224 */ /* 0x004fc800078e0210 */
[----:B0-----:R-:W-:-:S04]  /*19c0*/  IMAD.WIDE R52, R53, 0x8, R22 ;  /* 0x0000000835347825 */ /* 0x001fc800078e0216 */
[----:B---3--:R-:W-:Y:S01]  /*19d0*/  IMAD R13, R13, R21, R50 ;  /* 0x000000150d0d7224 */ /* 0x008fe200078e0232 */
[----:B------:R0:W2:Y:S03]  /*19e0*/  LDG.E.64 R18, desc[UR6][R52.64] ;  /* 0x0000000634127981 */ /* 0x0000a6000c1e1b00 */
[----:B------:R-:W-:-:S04]  /*19f0*/  IMAD.WIDE R16, R13, 0x8, R22 ;  /* 0x000000080d107825 */ /* 0x000fc800078e0216 */
[----:B----4-:R-:W-:Y:S02]  /*1a00*/  IMAD R51, R14, R21, R47 ;  /* 0x000000150e337224 */ /* 0x010fe400078e022f */
[----:B------:R-:W3:Y:S02]  /*1a10*/  LDG.E.64 R16, desc[UR6][R16.64] ;  /* 0x0000000610107981 */ /* 0x000ee4000c1e1b00 */
[----:B------:R-:W-:-:S05]  /*1a20*/  IMAD.WIDE R50, R51, 0x8, R22 ;  /* 0x0000000833327825 */ /* 0x000fca00078e0216 */
[----:B------:R1:W4:Y:S01]  /*1a30*/  LDG.E.64 R12, desc[UR6][R50.64] ;  /* 0x00000006320c7981 */ /* 0x000322000c1e1b00 */
[C---:B------:R-:W-:Y:S01]  /*1a40*/  IADD3 R14, PT, PT, R24.reuse, 0x4, RZ ;  /* 0x00000004180e7810 */ /* 0x040fe20007ffe0ff */
[----:B0-----:R-:W-:-:S03]  /*1a50*/  VIADD R52, R24, 0x7 ;  /* 0x0000000718347836 */ /* 0x001fc60000000000 */
[-C--:B------:R-:W-:Y:S02]  /*1a60*/  ISETP.NE.AND P1, PT, R14, R21.reuse, PT ;  /* 0x000000150e00720c */ /* 0x080fe40003f25270 */
[----:B------:R-:W-:Y:S02]  /*1a70*/  ISETP.NE.AND P4, PT, R52, R21, PT ;  /* 0x000000153400720c */ /* 0x000fe40003f85270 */
[----:B------:R-:W-:-:S05]  /*1a80*/  SEL R14, R14, RZ, P1 ;  /* 0x000000ff0e0e7207 */ /* 0x000fca0000800000 */
[----:B------:R-:W-:-:S06]  /*1a90*/  IMAD R14, R14, 0x4, R9 ;  /* 0x000000040e0e7824 */ /* 0x000fcc00078e0209 */
[----:B------:R-:W5:Y:S01]  /*1aa0*/  LDL R14, [R14] ;  /* 0x000000000e0e7983 */ /* 0x000f620000100800 */
[----:B--2---:R-:W-:Y:S01]  /*1ab0*/  DADD R18, R18, R26 ;  /* 0x0000000012127229 */ /* 0x004fe2000000001a */
[----:B------:R-:W-:-:S05]  /*1ac0*/  VIADD R26, R24, 0x5 ;  /* 0x00000005181a7836 */ /* 0x000fca0000000000 */
[C---:B------:R-:W-:Y:S02]  /*1ad0*/  ISETP.NE.AND P2, PT, R26.reuse, R21, PT ;  /* 0x000000151a00720c */ /* 0x040fe40003f45270 */
[----:B---3--:R-:W-:Y:S02]  /*1ae0*/  DADD R18, R18, R16 ;  /* 0x0000000012127229 */ /* 0x008fe40000000010 */
[----:B------:R-:W-:Y:S02]  /*1af0*/  SEL R26, R26, RZ, P2 ;  /* 0x000000ff1a1a7207 */ /* 0x000fe40001000000 */
[----:B------:R-:W-:-:S03]  /*1b00*/  SEL R16, R52, RZ, P4 ;  /* 0x000000ff34107207 */ /* 0x000fc60002000000 */
[----:B-1----:R-:W-:Y:S01]  /*1b10*/  IMAD R51, R26, 0x4, R9 ;  /* 0x000000041a337824 */ /* 0x002fe200078e0209 */
[----:B----4-:R-:W-:Y:S01]  /*1b20*/  DADD R12, R18, R12 ;  /* 0x00000000120c7229 */ /* 0x010fe2000000000c */
[----:B------:R-:W-:Y:S01]  /*1b30*/  LEA R26, R16, R9, 0x2 ;  /* 0x00000009101a7211 */ /* 0x000fe200078e10ff */
[C---:B------:R-:W-:Y:S01]  /*1b40*/  VIADD R18, R24.reuse, 0x6 ;  /* 0x0000000618127836 */ /* 0x040fe20000000000 */
[----:B------:R-:W-:Y:S01]  /*1b50*/  IADD3 R24, PT, PT, R24, 0x8, RZ ;  /* 0x0000000818187810 */ /* 0x000fe20007ffe0ff */
[----:B------:R-:W2:Y:S03]  /*1b60*/  LDL R27, [R51] ;  /* 0x00000000331b7983 */ /* 0x000ea60000100800 */
[-C--:B------:R-:W-:Y:S01]  /*1b70*/  ISETP.NE.AND P3, PT, R18, R21.reuse, PT ;  /* 0x000000151200720c */ /* 0x080fe20003f65270 */
[----:B------:R-:W3:Y:S01]  /*1b80*/  LDL R26, [R26] ;  /* 0x000000001a1a7983 */ /* 0x000ee20000100800 */
[----:B------:R-:W-:-:S02]  /*1b90*/  ISETP.NE.AND P1, PT, R24, R21, PT ;  /* 0x000000151800720c */ /* 0x000fc40003f25270 */
[----:B------:R-:W-:-:S05]  /*1ba0*/  SEL R18, R18, RZ, P3 ;  /* 0x000000ff12127207 */ /* 0x000fca0001800000 */
[--C-:B------:R-:W-:Y:S01]  /*1bb0*/  IMAD R52, R18, 0x4, R9.reuse ;  /* 0x0000000412347824 */ /* 0x100fe200078e0209 */
[----:B------:R-:W-:Y:S01]  /*1bc0*/  SEL R50, R24, RZ, P1 ;  /* 0x000000ff18327207 */ /* 0x000fe20000800000 */
[----:B------:R-:W2:Y:S04]  /*1bd0*/  LDL.128 R16, [R25+0x10] ;  /* 0x0000100019107983 */ /* 0x000ea80000100c00 */
[----:B------:R-:W4:Y:S01]  /*1be0*/  LDL R52, [R52] ;  /* 0x0000000034347983 */ /* 0x000f220000100800 */
[----:B------:R-:W-:-:S06]  /*1bf0*/  IMAD R50, R50, 0x4, R9 ;  /* 0x0000000432327824 */ /* 0x000fcc00078e0209 */
[----:B------:R-:W3:Y:S01]  /*1c00*/  LDL R50, [R50] ;  /* 0x0000000032327983 */ /* 0x000ee20000100800 */
[----:B-----5:R-:W-:-:S04]  /*1c10*/  IMAD R15, R15, R21, R14 ;  /* 0x000000150f0f7224 */ /* 0x020fc800078e020e */
[----:B------:R-:W-:-:S06]  /*1c20*/  IMAD.WIDE R14, R15, 0x8, R22 ;  /* 0x000000080f0e7825 */ /* 0x000fcc00078e0216 */
[----:B------:R-:W5:Y:S01]  /*1c30*/  LDG.E.64 R14, desc[UR6][R14.64] ;  /* 0x000000060e0e7981 */ /* 0x000f62000c1e1b00 */
[-C--:B--2---:R-:W-:Y:S02]  /*1c40*/  IMAD R27, R16, R21.reuse, R27 ;  /* 0x00000015101b7224 */ /* 0x084fe400078e021b */
[-C--:B----4-:R-:W-:Y:S02]  /*1c50*/  IMAD R47, R17, R21.reuse, R52 ;  /* 0x00000015112f7224 */ /* 0x090fe400078e0234 */
[----:B---3--:R-:W-:Y:S02]  /*1c60*/  IMAD R17, R18, R21, R26 ;  /* 0x0000001512117224 */ /* 0x008fe400078e021a */
[----:B------:R-:W-:-:S04]  /*1c70*/  IMAD.WIDE R26, R27, 0x8, R22 ;  /* 0x000000081b1a7825 */ /* 0x000fc800078e0216 */
[----:B------:R-:W-:Y:S02]  /*1c80*/  IMAD R25, R19, R21, R50 ;  /* 0x0000001513197224 */ /* 0x000fe400078e0232 */
[----:B------:R-:W2:Y:S01]  /*1c90*/  LDG.E.64 R26, desc[UR6][R26.64] ;  /* 0x000000061a1a7981 */ /* 0x000ea2000c1e1b00 */
[----:B------:R-:W-:-:S04]  /*1ca0*/  IMAD.WIDE R18, R47, 0x8, R22 ;  /* 0x000000082f127825 */ /* 0x000fc800078e0216 */
[--C-:B------:R-:W-:Y:S02]  /*1cb0*/  IMAD.WIDE R16, R17, 0x8, R22.reuse ;  /* 0x0000000811107825 */ /* 0x100fe400078e0216 */
[----:B------:R-:W3:Y:S02]  /*1cc0*/  LDG.E.64 R18, desc[UR6][R18.64] ;  /* 0x0000000612127981 */ /* 0x000ee4000c1e1b00 */
[----:B------:R-:W-:Y:S02]  /*1cd0*/  IMAD.WIDE R22, R25, 0x8, R22 ;  /* 0x0000000819167825 */ /* 0x000fe400078e0216 */
[----:B------:R-:W4:Y:S04]  /*1ce0*/  LDG.E.64 R16, desc[UR6][R16.64] ;  /* 0x0000000610107981 */ /* 0x000f28000c1e1b00 */
[----:B------:R-:W4:Y:S01]  /*1cf0*/  LDG.E.64 R22, desc[UR6][R22.64] ;  /* 0x0000000616167981 */ /* 0x000f22000c1e1b00 */
[----:B-----5:R-:W-:Y:S01]  /*1d00*/  DADD R12, R12, R14 ;  /* 0x000000000c0c7229 */ /* 0x020fe2000000000e */
[----:B------:R-:W-:-:S07]  /*1d10*/  ISETP.NE.AND P1, PT, R24, R30, PT ;  /* 0x0000001e1800720c */ /* 0x000fce0003f25270 */
[----:B--2---:R-:W-:-:S08]  /*1d20*/  DADD R12, R12, R26 ;  /* 0x000000000c0c7229 */ /* 0x004fd0000000001a */
[----:B---3--:R-:W-:-:S08]  /*1d30*/  DADD R12, R12, R18 ;  /* 0x000000000c0c7229 */ /* 0x008fd00000000012 */
[----:B----4-:R-:W-:-:S08]  /*1d40*/  DADD R12, R12, R16 ;  /* 0x000000000c0c7229 */ /* 0x010fd00000000010 */
[----:B------:R-:W-:Y:S01]  /*1d50*/  DADD R26, R12, R22 ;  /* 0x000000000c1a7229 */ /* 0x000fe20000000016 */
[----:B------:R-:W-:Y:S10]  /*1d60*/  @P1 BRA `(.L_x_43) ;  /* 0xfffffff800c81947 */ /* 0x000ff4000383ffff */
[----:B------:R-:W-:-:S07]  /*1d70*/  IMAD.MOV.U32 R24, RZ, RZ, R30 ;  /* 0x000000ffff187224 */ /* 0x000fce00078e001e */
.L_x_42:
[----:B------:R-:W-:-:S13]  /*1d80*/  ISETP.NE.AND P1, PT, R3, RZ, PT ;  /* 0x000000ff0300720c */ /* 0x000fda0003f25270 */
[----:B------:R-:W-:Y:S05]  /*1d90*/  @!P1 BRA `(.L_x_44) ;  /* 0x0000000400489947 */ /* 0x000fea0003800000 */
[----:B------:R-:W-:Y:S02]  /*1da0*/  ISETP.GE.U32.AND P1, PT, R20, 0x3, PT ;  /* 0x000000031400780c */ /* 0x000fe40003f26070 */
[----:B------:R-:W-:-:S11]  /*1db0*/  ISETP.NE.AND P2, PT, R4, RZ, PT ;  /* 0x000000ff0400720c */ /* 0x000fd60003f45270 */
[----:B------:R-:W-:Y:S05]  /*1dc0*/  @!P1 BRA `(.L_x_45) ;  /* 0x0000000000a09947 */ /* 0x000fea0003800000 */
[C---:B--234-:R-:W-:Y:S01]  /*1dd0*/  VIADD R12, R24.reuse, 0x1 ;  /* 0x00000001180c7836 */ /* 0x05cfe20000000000 */
[C---:B-1----:R-:W-:Y:S01]  /*1de0*/  IADD3 R14, PT, PT, R24.reuse, 0x2, RZ ;  /* 0x00000002180e7810 */ /* 0x042fe20007ffe0ff */
[C---:B------:R-:W-:Y:S02]  /*1df0*/  IMAD R47, R24.reuse, 0x4, R9 ;  /* 0x00000004182f7824 */ /* 0x040fe400078e0209 */
[----:B------:R-:W-:Y:S01]  /*1e00*/  VIADD R16, R24, 0x3 ;  /* 0x0000000318107836 */ /* 0x000fe20000000000 */
[----:B------:R-:W-:-:S04]  /*1e10*/  ISETP.NE.AND P1, PT, R12, R21, PT ;  /* 0x000000150c00720c */ /* 0x000fc80003f25270 */
[----:B------:R-:W-:Y:S02]  /*1e20*/  SEL R12, R12, RZ, P1 ;  /* 0x000000ff0c0c7207 */ /* 0x000fe40000800000 */
[----:B------:R-:W-:-:S03]  /*1e30*/  ISETP.NE.AND P1, PT, R14, R21, PT ;  /* 0x000000150e00720c */ /* 0x000fc60003f25270 */
[----:B------:R-:W-:Y:S01]  /*1e40*/  IMAD R19, R12, 0x4, R9 ;  /* 0x000000040c137824 */ /* 0x000fe200078e0209 */
[----:B------:R-:W-:Y:S01]  /*1e50*/  SEL R14, R14, RZ, P1 ;  /* 0x000000ff0e0e7207 */ /* 0x000fe20000800000 */
[----:B------:R-:W2:Y:S01]  /*1e60*/  LDL.64 R12, [R47] ;  /* 0x000000002f0c7983 */ /* 0x000ea20000100a00 */
[----:B------:R-:W-:-:S03]  /*1e70*/  ISETP.NE.AND P1, PT, R16, R21, PT ;  /* 0x000000151000720c */ /* 0x000fc60003f25270 */
[----:B------:R-:W2:Y:S01]  /*1e80*/  LDL R19, [R19] ;  /* 0x0000000013137983 */ /* 0x000ea20000100800 */
[----:B------:R-:W-:Y:S01]  /*1e90*/  LEA R18, R14, R9, 0x2 ;  /* 0x000000090e127211 */ /* 0x000fe200078e10ff */
[----:B------:R-:W-:Y:S01]  /*1ea0*/  VIADD R24, R24, 0x4 ;  /* 0x0000000418187836 */ /* 0x000fe20000000000 */
[----:B------:R-:W-:Y:S01]  /*1eb0*/  SEL R16, R16, RZ, P1 ;  /* 0x000000ff10107207 */ /* 0x000fe20000800000 */
[----:B------:R-:W3:Y:S03]  /*1ec0*/  LDL.64 R14, [R47+0x8] ;  /* 0x000008002f0e7983 */ /* 0x000ee60000100a00 */
[----:B------:R-:W-:Y:S01]  /*1ed0*/  ISETP.NE.AND P1, PT, R24, R21, PT ;  /* 0x000000151800720c */ /* 0x000fe20003f25270 */
[----:B------:R-:W4:Y:S01]  /*1ee0*/  LDL R18, [R18] ;  /* 0x0000000012127983 */ /* 0x000f220000100800 */
[----:B------:R-:W-:Y:S02]  /*1ef0*/  IMAD R25, R16, 0x4, R9 ;  /* 0x0000000410197824 */ /* 0x000fe400078e0209 */
[----:B------:R-:W-:-:S04]  /*1f00*/  SEL R16, R24, RZ, P1 ;  /* 0x000000ff18107207 */ /* 0x000fc80000800000 */
[----:B------:R-:W3:Y:S01]  /*1f10*/  LDL R25, [R25] ;  /* 0x0000000019197983 */ /* 0x000ee20000100800 */
[----:B------:R-:W-:Y:S02]  /*1f20*/  IMAD R20, R16, 0x4, R9 ;  /* 0x0000000410147824 */ /* 0x000fe400078e0209 */
[----:B------:R-:W0:Y:S04]  /*1f30*/  LDC.64 R16, c[0x0][0x380] ;  /* 0x0000e000ff107b82 */ /* 0x000e280000000a00 */
[----:B------:R-:W5:Y:S01]  /*1f40*/  LDL R20, [R20] ;  /* 0x0000000014147983 */ /* 0x000f620000100800 */
[----:B--2---:R-:W-:-:S04]  /*1f50*/  IMAD R19, R12, R21, R19 ;  /* 0x000000150c137224 */ /* 0x004fc800078e0213 */
[----:B0-----:R-:W-:-:S04]  /*1f60*/  IMAD.WIDE R22, R19, 0x8, R16 ;  /* 0x0000000813167825 */ /* 0x001fc800078e0210 */
[----:B----4-:R-:W-:Y:S02]  /*1f70*/  IMAD R13, R21, R13, R18 ;  /* 0x0000000d150d7224 */ /* 0x010fe400078e0212 */
[----:B------:R-:W2:Y:S02]  /*1f80*/  LDG.E.64 R22, desc[UR6][R22.64] ;  /* 0x0000000616167981 */ /* 0x000ea4000c1e1b00 */
[----:B------:R-:W-:-:S04]  /*1f90*/  IMAD.WIDE R18, R13, 0x8, R16 ;  /* 0x000000080d127825 */ /* 0x000fc800078e0210 */
[----:B---3--:R-:W-:Y:S02]  /*1fa0*/  IMAD R13, R14, R21, R25 ;  /* 0x000000150e0d7224 */ /* 0x008fe400078e0219 */
[----:B------:R-:W3:Y:S02]  /*1fb0*/  LDG.E.64 R18, desc[UR6][R18.64] ;  /* 0x0000000612127981 */ /* 0x000ee4000c1e1b00 */
[----:B------:R-:W-:-:S04]  /*1fc0*/  IMAD.WIDE R12, R13, 0x8, R16 ;  /* 0x000000080d0c7825 */ /* 0x000fc800078e0210 */
[----:B-----5:R-:W-:Y:S02]  /*1fd0*/  IMAD R15, R21, R15, R20 ;  /* 0x0000000f150f7224 */ /* 0x020fe400078e0214 */
[----:B------:R-:W4:Y:S02]  /*1fe0*/  LDG.E.64 R12, desc[UR6][R12.64] ;  /* 0x000000060c0c7981 */ /* 0x000f24000c1e1b00 */
[----:B------:R-:W-:-:S06]  /*1ff0*/  IMAD.WIDE R14, R15, 0x8, R16 ;  /* 0x000000080f0e7825 */ /* 0x000fcc00078e0210 */
[----:B------:R-:W5:Y:S01]  /*2000*/  LDG.E.64 R14, desc[UR6][R14.64] ;  /* 0x000000060e0e7981 */ /* 0x000f62000c1e1b00 */
[----:B--2---:R-:W-:-:S08]  /*2010*/  DADD R26, R26, R22 ;  /* 0x000000001a1a7229 */ /* 0x004fd00000000016 */
[----:B---3--:R-:W-:-:S08]  /*2020*/  DADD R26, R26, R18 ;  /* 0x000000001a1a7229 */ /* 0x008fd00000000012 */
[----:B----4-:R-:W-:-:S08]  /*2030*/  DADD R26, R26, R12 ;  /* 0x000000001a1a7229 */ /* 0x010fd0000000000c */
[----:B-----5:R-:W-:-:S11]  /*2040*/  DADD R26, R26, R14 ;  /* 0x000000001a1a7229 */ /* 0x020fd6000000000e */
.L_x_45:
[----:B------:R-:W-:Y:S05]  /*2050*/  @!P2 BRA `(.L_x_44) ;  /* 0x000000000098a947 */ /* 0x000fea0003800000 */
[----:B--234-:R-:W-:Y:S02]  /*2060*/  IADD3 R12, PT, PT, R4, -0x1, RZ ;  /* 0xffffffff040c7810 */ /* 0x01cfe40007ffe0ff */
[----:B------:R-:W-:Y:S02]  /*2070*/  ISETP.NE.AND P2, PT, R29, RZ, PT ;  /* 0x000000ff1d00720c */ /* 0x000fe40003f45270 */
[----:B------:R-:W-:-:S13]  /*2080*/  ISETP.NE.AND P1, PT, R12, RZ, PT ;  /* 0x000000ff0c00720c */ /* 0x000fda0003f25270 */
[----:B------:R-:W-:Y:S05]  /*2090*/  @!P1 BRA `(.L_x_46) ;  /* 0x0000000000549947 */ /* 0x000fea0003800000 */
[C---:B------:R-:W-:Y:S01]  /*20a0*/  VIADD R12, R24.reuse, 0x1 ;  /* 0x00000001180c7836 */ /* 0x040fe20000000000 */
[----:B-1----:R-:W0:Y:S01]  /*20b0*/  LDC.64 R16, c[0x0][0x380] ;  /* 0x0000e000ff107b82 */ /* 0x002e220000000a00 */
[C---:B------:R-:W-:Y:S02]  /*20c0*/  IMAD R18, R24.reuse, 0x4, R9 ;  /* 0x0000000418127824 */ /* 0x040fe400078e0209 */
[----:B------:R-:W-:Y:S01]  /*20d0*/  VIADD R24, R24, 0x2 ;  /* 0x0000000218187836 */ /* 0x000fe20000000000 */
[----:B------:R-:W-:-:S04]  /*20e0*/  ISETP.NE.AND P1, PT, R12, R21, PT ;  /* 0x000000150c00720c */ /* 0x000fc80003f25270 */
[----:B------:R-:W-:Y:S02]  /*20f0*/  SEL R12, R12, RZ, P1 ;  /* 0x000000ff0c0c7207 */ /* 0x000fe40000800000 */
[----:B------:R-:W-:Y:S02]  /*2100*/  ISETP.NE.AND P1, PT, R24, R21, PT ;  /* 0x000000151800720c */ /* 0x000fe40003f25270 */
[----:B------:R-:W-:Y:S02]  /*2110*/  LEA R19, R12, R9, 0x2 ;  /* 0x000000090c137211 */ /* 0x000fe400078e10ff */
[----:B------:R-:W-:Y:S01]  /*2120*/  SEL R14, R24, RZ, P1 ;  /* 0x000000ff180e7207 */ /* 0x000fe20000800000 */
[----:B------:R-:W2:Y:S04]  /*2130*/  LDL.64 R12, [R18] ;  /* 0x00000000120c7983 */ /* 0x000ea80000100a00 */
[----:B------:R-:W2:Y:S01]  /*2140*/  LDL R19, [R19] ;  /* 0x0000000013137983 */ /* 0x000ea20000100800 */
[----:B------:R-:W-:-:S06]  /*2150*/  IMAD R20, R14, 0x4, R9 ;  /* 0x000000040e147824 */ /* 0x000fcc00078e0209 */
[----:B------:R-:W3:Y:S01]  /*2160*/  LDL R20, [R20] ;  /* 0x0000000014147983 */ /* 0x000ee20000100800 */
[----:B--2---:R-:W-:-:S04]  /*2170*/  IMAD R15, R12, R21, R19 ;  /* 0x000000150c0f7224 */ /* 0x004fc800078e0213 */
[----:B0-----:R-:W-:-:S04]  /*2180*/  IMAD.WIDE R14, R15, 0x8, R16 ;  /* 0x000000080f0e7825 */ /* 0x001fc800078e0210 */
[----:B---3--:R-:W-:Y:S02]  /*2190*/  IMAD R13, R21, R13, R20 ;  /* 0x0000000d150d7224 */ /* 0x008fe400078e0214 */
[----:B------:R-:W2:Y:S02]  /*21a0*/  LDG.E.64 R14, desc[UR6][R14.64] ;  /* 0x000000060e0e7981 */ /* 0x000ea4000c1e1b00 */
[----:B------:R-:W-:-:S06]  /*21b0*/  IMAD.WIDE R12, R13, 0x8, R16 ;  /* 0x000000080d0c7825 */ /* 0x000fcc00078e0210 */
[----:B------:R-:W3:Y:S01]  /*21c0*/  LDG.E.64 R12, desc[UR6][R12.64] ;  /* 0x000000060c0c7981 */ /* 0x000ee2000c1e1b00 */
[----:B--2---:R-:W-:-:S08]  /*21d0*/  DADD R26, R26, R14 ;  /* 0x000000001a1a7229 */ /* 0x004fd0000000000e */
[----:B---3--:R-:W-:-:S11]  /*21e0*/  DADD R26, R26, R12 ;  /* 0x000000001a1a7229 */ /* 0x008fd6000000000c */
.L_x_46:
[----:B------:R-:W-:Y:S05]  /*21f0*/  @!P2 BRA `(.L_x_44) ;  /* 0x000000000030a947 */ /* 0x000fea0003800000 */
[C---:B------:R-:W-:Y:S02]  /*2200*/  VIADD R12, R24.reuse, 0x1 ;  /* 0x00000001180c7836 */ /* 0x040fe40000000000 */
[----:B-1----:R-:W-:-:S03]  /*2210*/  IMAD R14, R24, 0x4, R9 ;  /* 0x00000004180e7824 */ /* 0x002fc600078e0209 */
[----:B------:R-:W-:-:S03]  /*2220*/  ISETP.NE.AND P1, PT, R12, R21, PT ;  /* 0x000000150c00720c */ /* 0x000fc60003f25270 */
[----:B------:R-:W2:Y:S01]  /*2230*/  LDL R14, [R14] ;  /* 0x000000000e0e7983 */ /* 0x000ea20000100800 */
[----:B------:R-:W-:-:S04]  /*2240*/  SEL R12, R12, RZ, P1 ;  /* 0x000000ff0c0c7207 */ /* 0x000fc80000800000 */
[----:B------:R-:W-:Y:S02]  /*2250*/  LEA R15, R12, R9, 0x2 ;  /* 0x000000090c0f7211 */ /* 0x000fe400078e10ff */
[----:B------:R-:W0:Y:S04]  /*2260*/  LDC.64 R12, c[0x0][0x380] ;  /* 0x0000e000ff0c7b82 */ /* 0x000e280000000a00 */
[----:B------:R-:W2:Y:S02]  /*2270*/  LDL R15, [R15] ;  /* 0x000000000f0f7983 */ /* 0x000ea40000100800 */
[----:B--2---:R-:W-:-:S04]  /*2280*/  IMAD R21, R14, R21, R15 ;  /* 0x000000150e157224 */ /* 0x004fc800078e020f */
[----:B0-----:R-:W-:-:S06]  /*2290*/  IMAD.WIDE R12, R21, 0x8, R12 ;  /* 0x00000008150c7825 */ /* 0x001fcc00078e020c */
[----:B------:R-:W2:Y:S02]  /*22a0*/  LDG.E.64 R12, desc[UR6][R12.64] ;  /* 0x000000060c0c7981 */ /* 0x000ea4000c1e1b00 */
[----:B--2---:R-:W-:-:S11]  /*22b0*/  DADD R26, R26, R12 ;  /* 0x000000001a1a7229 */ /* 0x004fd6000000000c */
.L_x_44:
[----:B------:R-:W-:-:S06]  /*22c0*/  DSETP.GEU.AND P1, PT, R26, R48, PT ;  /* 0x000000301a00722a */ /* 0x000fcc0003f2e000 */
[----:B------:R-:W-:Y:S02]  /*22d0*/  FSEL R48, R26, R48, !P1 ;  /* 0x000000301a307208 */ /* 0x000fe40004800000 */
[----:B------:R-:W-:Y:S02]  /*22e0*/  FSEL R49, R27, R49, !P1 ;  /* 0x000000311b317208 */ /* 0x000fe40004800000 */
[----:B------:R-:W-:Y:S02]  /*22f0*/  SEL R0, R46, R0, !P1 ;  /* 0x000000002e007207 */ /* 0x000fe40004800000 */
[----:B------:R-:W-:-:S07]  /*2300*/  SEL R11, R45, R11, !P1 ;  /* 0x0000000b2d0b7207 */ /* 0x000fce0004800000 */
.L_x_41:
[----:B------:R-:W-:Y:S05]  /*2310*/  BSYNC.RECONVERGENT B3 ;  /* 0x0000000000037941 */ /* 0x000fea0003800200 */
.L_x_40:
[----:B------:R-:W-:Y:S02]  /*2320*/  VIADD R45, R45, 0x1 ;  /* 0x000000012d2d7836 */ /* 0x000fe40000000000 */
[----:B------:R-:W-:Y:S02]  /*2330*/  VIADD R43, R43, 0x1 ;  /* 0x000000012b2b7836 */ /* 0x000fe40000000000 */
[----:B------:R-:W-:Y:S01]  /*2340*/  VIADD R44, R44, 0x1 ;  /* 0x000000012c2c7836 */ /* 0x000fe20000000000 */
[----:B------:R-:W-:-:S13]  /*2350*/  ISETP.NE.AND P1, PT, R45, R40, PT ;  /* 0x000000282d00720c */ /* 0x000fda0003f25270 */
[----:B------:R-:W-:Y:S05]  /*2360*/  @P1 BRA `(.L_x_47) ;  /* 0xffffffe400141947 */ /* 0x000fea000383ffff */
.L_x_15:
[----:B------:R-:W-:Y:S05]  /*2370*/  BSYNC.RECONVERGENT B2 ;  /* 0x0000000000027941 */ /* 0x000fea0003800200 */
.L_x_14:
[----:B------:R-:W1:Y:S01]  /*2380*/  LDCU UR4, c[0x3][URZ] ;  /* 0x00c00000ff0477ac */ /* 0x000e620008000800 */
[----:B------:R-:W-:Y:S01]  /*2390*/  IADD3 R46, PT, PT, R46, 0x1, RZ ;  /* 0x000000012e2e7810 */ /* 0x000fe20007ffe0ff */
[----:B-1234-:R-:W-:-:S05]  /*23a0*/  IMAD.U32 R13, RZ, RZ, UR4 ;  /* 0x00000004ff0d7e24 */ /* 0x01efca000f8e00ff */
[----:B------:R-:W-:-:S13]  /*23b0*/  ISETP.NE.AND P1, PT, R46, R13, PT ;  /* 0x0000000d2e00720c */ /* 0x000fda0003f25270 */
[----:B------:R-:W-:Y:S05]  /*23c0*/  @!P1 BRA `(.L_x_48) ;  /* 0x0000002c00549947 */ /* 0x000fea0003800000 */
[----:B------:R-:W-:Y:S05]  /*23d0*/  BRA `(.L_x_49) ;  /* 0xffffffe000d87947 */ /* 0x000fea000383ffff */
.L_x_13:
[----:B------:R-:W0:Y:S01]  /*23e0*/  LDCU.64 UR4, c[0x3][0x8] ;  /* 0x00c00100ff0477ac */ /* 0x000e220008000a00 */
[C---:B------:R-:W-:Y:S01]  /*23f0*/  LOP3.LUT P0, RZ, R32.reuse, 0xf, RZ, 0xc0, !PT ;  /* 0x0000000f20ff7812 */ /* 0x040fe2000780c0ff */
[----:B------:R-:W-:Y:S01]  /*2400*/  IMAD.MOV.U32 R11, RZ, RZ, -0x1 ;  /* 0xffffffffff0b7424 */ /* 0x000fe200078e00ff */
[----:B------:R-:W-:Y:S01]  /*2410*/  LOP3.LUT R34, R32, 0xfffffff0, RZ, 0xc0, !PT ;  /* 0xfffffff020227812 */ /* 0x000fe200078ec0ff */
[----:B------:R-:W-:Y:S01]  /*2420*/  IMAD.MOV.U32 R38, RZ, RZ, RZ ;  /* 0x000000ffff267224 */ /* 0x000fe200078e00ff */
[----:B------:R-:W-:Y:S01]  /*2430*/  MOV R0, 0xffffffff ;  /* 0xffffffff00007802 */ /* 0x000fe20000000f00 */
[----:B0-----:R-:W-:Y:S02]  /*2440*/  IMAD.U32 R40, RZ, RZ, UR4 ;  /* 0x00000004ff287e24 */ /* 0x001fe4000f8e00ff */
[----:B------:R-:W-:-:S07]  /*2450*/  IMAD.U32 R41, RZ, RZ, UR5 ;  /* 0x00000005ff297e24 */ /* 0x000fce000f8e00ff */
.L_x_101:
[----:B------:R-:W-:-:S05]  /*2460*/  IMAD.IADD R33, R1, 0x1, R38 ;  /* 0x0000000101217824 */ /* 0x000fca00078e0226 */
[----:B--2---:R-:W2:Y:S01]  /*2470*/  LDL.U8 R12, [R33+0x1000] ;  /* 0x00100000210c7983 */ /* 0x004ea20000100000 */
[----:B------:R-:W-:Y:S01]  /*2480*/  BSSY.RECONVERGENT B2, `(.L_x_50) ;  /* 0x00002c4000027945 */ /* 0x000fe20003800200 */
[----:B--2---:R-:W-:-:S13]  /*2490*/  ISETP.NE.AND P1, PT, R12, RZ, PT ;  /* 0x000000ff0c00720c */ /* 0x004fda0003f25270 */
[----:B---3--:R-:W-:Y:S05]  /*24a0*/  @!P1 BRA `(.L_x_51) ;  /* 0x0000002c00049947 */ /* 0x008fea0003800000 */
[----:B------:R-:W-:Y:S01]  /*24b0*/  HFMA2 R37, -RZ, RZ, 0, 0 ;  /* 0x00000000ff257431 */ /* 0x000fe200000001ff */
[----:B------:R-:W-:Y:S02]  /*24c0*/  PRMT R35, RZ, 0x7610, R35 ;  /* 0x00007610ff237816 */ /* 0x000fe40000000023 */
[----:B------:R-:W-:-:S07]  /*24d0*/  PRMT R36, RZ, 0x7610, R36 ;  /* 0x00007610ff247816 */ /* 0x000fce0000000024 */
.L_x_100:
[----:B------:R-:W-:Y:S01]  /*24e0*/  ISETP.GE.U32.AND P1, PT, R28, 0xf, PT ;  /* 0x0000000f1c00780c */ /* 0x000fe20003f26070 */
[----:B------:R-:W-:Y:S01]  /*24f0*/  BSSY.RECONVERGENT B3, `(.L_x_52) ;  /* 0x0000014000037945 */ /* 0x000fe20003800200 */
[----:B------:R-:W-:Y:S02]  /*2500*/  IMAD.IADD R39, R32, 0x1, -R37 ;  /* 0x0000000120277824 */ /* 0x000fe400078e0a25 */
[----:B--23--:R-:W-:-:S09]  /*2510*/  IMAD.MOV.U32 R14, RZ, RZ, RZ ;  /* 0x000000ffff0e7224 */ /* 0x00cfd200078e00ff */
[----:B------:R-:W-:Y:S05]  /*2520*/  @!P1 BRA `(.L_x_53) ;  /* 0x0000000000409947 */ /* 0x000fea0003800000 */
[----:B------:R-:W-:Y:S01]  /*2530*/  BSSY.RECONVERGENT B4, `(.L_x_54) ;  /* 0x000000e000047945 */ /* 0x000fe20003800200 */
[----:B------:R-:W-:-:S07]  /*2540*/  IMAD.MOV.U32 R42, RZ, RZ, RZ ;  /* 0x000000ffff2a7224 */ /* 0x000fce00078e00ff */
.L_x_55:
[----:B0-----:R-:W-:-:S05]  /*2550*/  LEA R43, R42, R1, 0x2 ;  /* 0x000000012a2b7211 */ /* 0x001fca00078e10ff */
[----:B------:R-:W2:Y:S04]  /*2560*/  LDL.128 R12, [R43] ;  /* 0x000000002b0c7983 */ /* 0x000ea80000100c00 */
[----:B------:R-:W3:Y:S04]  /*2570*/  LDL.128 R16, [R43+0x10] ;  /* 0x000010002b107983 */ /* 0x000ee80000100c00 */
[----:B------:R-:W4:Y:S04]  /*2580*/  LDL.128 R20, [R43+0x20] ;  /* 0x000020002b147983 */ /* 0x000f280000100c00 */
[----:B------:R-:W5:Y:S01]  /*2590*/  LDL.128 R24, [R43+0x30] ;  /* 0x000030002b187983 */ /* 0x000f620000100c00 */
[----:B------:R-:W-:-:S05]  /*25a0*/  VIADD R42, R42, 0x10 ;  /* 0x000000102a2a7836 */ /* 0x000fca0000000000 */
[----:B------:R-:W-:Y:S01]  /*25b0*/  ISETP.NE.AND P1, PT, R42, R34, PT ;  /* 0x000000222a00720c */ /* 0x000fe20003f25270 */
[----:B--2---:R0:W-:Y:S04]  /*25c0*/  STL.128 [R43+0x1400], R12 ;  /* 0x0014000c2b007387 */ /* 0x0041e80000100c00 */
[----:B---3--:R0:W-:Y:S04]  /*25d0*/  STL.128 [R43+0x1410], R16 ;  /* 0x001410102b007387 */ /* 0x0081e80000100c00 */
[----:B----4-:R0:W-:Y:S04]  /*25e0*/  STL.128 [R43+0x1420], R20 ;  /* 0x001420142b007387 */ /* 0x0101e80000100c00 */
[----:B-----5:R0:W-:Y:S01]  /*25f0*/  STL.128 [R43+0x1430], R24 ;  /* 0x001430182b007387 */ /* 0x0201e20000100c00 */
[----:B------:R-:W-:Y:S05]  /*2600*/  @P1 BRA `(.L_x_55) ;  /* 0xfffffffc00d01947 */ /* 0x000fea000383ffff */
[----:B------:R-:W-:Y:S05]  /*2610*/  BSYNC.RECONVERGENT B4 ;  /* 0x0000000000047941 */ /* 0x000fea0003800200 */
.L_x_54:
[----:B0-----:R-:W-:-:S07]  /*2620*/  IMAD.MOV.U32 R14, RZ, RZ, R34 ;  /* 0x000000ffff0e7224 */ /* 0x001fce00078e0022 */
.L_x_53:
[----:B------:R-:W-:Y:S05]  /*2630*/  BSYNC.RECONVERGENT B3 ;  /* 0x0000000000037941 */ /* 0x000fea0003800200 */
.L_x_52:
[----:B------:R-:W-:Y:S01]  /*2640*/  BSSY.RECONVERGENT B3, `(.L_x_56) ;  /* 0x000003c000037945 */ /* 0x000fe20003800200 */
[----:B------:R-:W-:Y:S01]  /*2650*/  VIADD R12, R8, 0x2 ;  /* 0x00000002080c7836 */ /* 0x000fe20000000000 */
[----:B------:R-:W-:Y:S02]  /*2660*/  IADD3 R13, PT, PT, R7, 0x2, RZ ;  /* 0x00000002070d7810 */ /* 0x000fe40007ffe0ff */
[----:B------:R-:W-:Y:S05]  /*2670*/  @!P0 BRA `(.L_x_57) ;  /* 0x0000000000e08947 */ /* 0x000fea0003800000 */
[----:B------:R-:W-:Y:S01]  /*2680*/  LOP3.LUT R15, R12, 0xf, RZ, 0xc0, !PT ;  /* 0x0000000f0c0f7812 */ /* 0x000fe200078ec0ff */
[----:B------:R-:W-:Y:S03]  /*2690*/  BSSY.RECONVERGENT B4, `(.L_x_58) ;  /* 0x0000017000047945 */ /* 0x000fe60003800200 */
[C---:B------:R-:W-:Y:S01]  /*26a0*/  LOP3.LUT P2, RZ, R15.reuse, 0x7, RZ, 0xc0, !PT ;  /* 0x000000070fff7812 */ /* 0x040fe2000784c0ff */
[----:B------:R-:W-:-:S05]  /*26b0*/  VIADD R16, R15, 0xffffffff ;  /* 0xffffffff0f107836 */ /* 0x000fca0000000000 */
[----:B------:R-:W-:-:S13]  /*26c0*/  ISETP.GE.U32.AND P1, PT, R16, 0x7, PT ;  /* 0x000000071000780c */ /* 0x000fda0003f26070 */
        /* <DEDUP_REMOVED lines=10> */
[----:B------:R-:W-:-:S03]  /*2770*/  VIADD R14, R14, 0x8 ;  /* 0x000000080e0e7836 */ /* 0x000fc60000000000 */
        /* <DEDUP_REMOVED lines=8> */
.L_x_59:
[----:B------:R-:W-:Y:S05]  /*2800*/  BSYNC.RECONVERGENT B4 ;  /* 0x0000000000047941 */ /* 0x000fea0003800200 */
.L_x_58:
[----:B------:R-:W-:Y:S05]  /*2810*/  @!P2 BRA `(.L_x_57) ;  /* 0x000000000078a947 */ /* 0x000fea0003800000 */
[----:B0-----:R-:W-:Y:S01]  /*2820*/  LOP3.LUT R15, R13, 0x7, RZ, 0xc0, !PT ;  /* 0x000000070d0f7812 */ /* 0x001fe200078ec0ff */
[----:B------:R-:W-:Y:S03]  /*2830*/  BSSY.RECONVERGENT B4, `(.L_x_60) ;  /* 0x0000010000047945 */ /* 0x000fe60003800200 */
[C---:B------:R-:W-:Y:S02]  /*2840*/  IADD3 R16, PT, PT, R15.reuse, -0x1, RZ ;  /* 0xffffffff0f107810 */ /* 0x040fe40007ffe0ff */
[----:B------:R-:W-:Y:S02]  /*2850*/  LOP3.LUT R20, R15, 0x3, RZ, 0xc0, !PT ;  /* 0x000000030f147812 */ /* 0x000fe400078ec0ff */
[----:B------:R-:W-:Y:S02]  /*2860*/  ISETP.GE.U32.AND P2, PT, R16, 0x3, PT ;  /* 0x000000031000780c */ /* 0x000fe40003f46070 */
[----:B------:R-:W-:-:S11]  /*2870*/  ISETP.NE.AND P1, PT, R20, RZ, PT ;  /* 0x000000ff1400720c */ /* 0x000fd60003f25270 */
[----:B------:R-:W-:Y:S05]  /*2880*/  @!P2 BRA `(.L_x_61) ;  /* 0x000000000028a947 */ /* 0x000fea0003800000 */
[----:B------:R-:W-:-:S05]  /*2890*/  IMAD R19, R14, 0x4, R1 ;  /* 0x000000040e137824 */ /* 0x000fca00078e0201 */
[----:B------:R-:W2:Y:S04]  /*28a0*/  LDL R15, [R19] ;  /* 0x00000000130f7983 */ /* 0x000ea80000100800 */
        /* <DEDUP_REMOVED lines=8> */
.L_x_61:
[----:B------:R-:W-:Y:S05]  /*2930*/  BSYNC.RECONVERGENT B4 ;  /* 0x0000000000047941 */ /* 0x000fea0003800200 */
.L_x_60:
[----:B------:R-:W-:Y:S05]  /*2940*/  @!P1 BRA `(.L_x_57) ;  /* 0x00000000002c9947 */ /* 0x000fea0003800000 */
[----:B------:R-:W-:-:S05]  /*2950*/  IMAD R14, R14, 0x4, R1 ;  /* 0x000000040e0e7824 */ /* 0x000fca00078e0201 */
[----:B0-----:R-:W2:Y:S01]  /*2960*/  LDL R15, [R14] ;  /* 0x000000000e0f7983 */ /* 0x001ea20000100800 */
[----:B------:R-:W-:-:S03]  /*2970*/  ISETP.NE.AND P1, PT, R20, 0x1, PT ;  /* 0x000000011400780c */ /* 0x000fc60003f25270 */
[----:B--2---:R1:W-:Y:S10]  /*2980*/  STL [R14+0x1400], R15 ;  /* 0x0014000f0e007387 */ /* 0x0043f40000100800 */
[----:B------:R-:W-:Y:S05]  /*2990*/  @!P1 BRA `(.L_x_57) ;  /* 0x0000000000189947 */ /* 0x000fea0003800000 */
[----:B-1----:R-:W2:Y:S01]  /*29a0*/  LDL R15, [R14+0x4] ;  /* 0x000004000e0f7983 */ /* 0x002ea20000100800 */
[----:B------:R-:W-:-:S03]  /*29b0*/  ISETP.NE.AND P1, PT, R20, 0x2, PT ;  /* 0x000000021400780c */ /* 0x000fc60003f25270 */
[----:B--2---:R2:W-:Y:S10]  /*29c0*/  STL [R14+0x1404], R15 ;  /* 0x0014040f0e007387 */ /* 0x0045f40000100800 */
[----:B------:R-:W-:Y:S05]  /*29d0*/  @!P1 BRA `(.L_x_57) ;  /* 0x0000000000089947 */ /* 0x000fea0003800000 */
[----:B--2---:R-:W2:Y:S04]  /*29e0*/  LDL R15, [R14+0x8] ;  /* 0x000008000e0f7983 */ /* 0x004ea80000100800 */
[----:B--2---:R3:W-:Y:S02]  /*29f0*/  STL [R14+0x1408], R15 ;  /* 0x0014080f0e007387 */ /* 0x0047e40000100800 */
.L_x_57:
[----:B------:R-:W-:Y:S05]  /*2a00*/  BSYNC.RECONVERGENT B3 ;  /* 0x0000000000037941 */ /* 0x000fea0003800200 */
.L_x_56:
[----:B------:R-:W-:Y:S01]  /*2a10*/  ISETP.GT.U32.AND P1, PT, R32, R37, PT ;  /* 0x000000252000720c */ /* 0x000fe20003f24070 */
[----:B------:R-:W-:-:S12]  /*2a20*/  BSSY.RECONVERGENT B3, `(.L_x_62) ;  /* 0x0000071000037945 */ /* 0x000fd80003800200 */
[----:B------:R-:W-:Y:S05]  /*2a30*/  @!P1 BRA `(.L_x_63) ;  /* 0x0000000400bc9947 */ /* 0x000fea0003800000 */
[----:B-123--:R-:W-:Y:S01]  /*2a40*/  IADD3 R14, PT, PT, R28, -R37, RZ ;  /* 0x800000251c0e7210 */ /* 0x00efe20007ffe0ff */
[----:B------:R-:W-:Y:S01]  /*2a50*/  BSSY.RECONVERGENT B4, `(.L_x_64) ;  /* 0x000002d000047945 */ /* 0x000fe20003800200 */
[----:B------:R-:W-:Y:S02]  /*2a60*/  LOP3.LUT P2, RZ, R39, 0xf, RZ, 0xc0, !PT ;  /* 0x0000000f27ff7812 */ /* 0x000fe4000784c0ff */
[----:B------:R-:W-:Y:S01]  /*2a70*/  ISETP.GE.U32.AND P1, PT, R14, 0xf, PT ;  /* 0x0000000f0e00780c */ /* 0x000fe20003f26070 */
[----:B------:R-:W-:-:S12]  /*2a80*/  IMAD.MOV.U32 R14, RZ, RZ, R32 ;  /* 0x000000ffff0e7224 */ /* 0x000fd800078e0020 */
[----:B------:R-:W-:Y:S05]  /*2a90*/  @!P1 BRA `(.L_x_65) ;  /* 0x0000000000a09947 */ /* 0x000fea0003800000 */
[----:B0-----:R-:W-:Y:S01]  /*2aa0*/  LOP3.LUT R24, R39, 0xfffffff0, RZ, 0xc0, !PT ;  /* 0xfffffff027187812 */ /* 0x001fe200078ec0ff */
[----:B------:R-:W-:Y:S02]  /*2ab0*/  IMAD.MOV.U32 R15, RZ, RZ, RZ ;  /* 0x000000ffff0f7224 */ /* 0x000fe400078e00ff */
[----:B------:R-:W-:-:S07]  /*2ac0*/  IMAD.MOV.U32 R14, RZ, RZ, R32 ;  /* 0x000000ffff0e7224 */ /* 0x000fce00078e0020 */
.L_x_66:
[----:B-1----:R-:W-:-:S05]  /*2ad0*/  LEA R16, R14, R9, 0x2 ;  /* 0x000000090e107211 */ /* 0x002fca00078e10ff */
        /* <DEDUP_REMOVED lines=36> */
.L_x_65:
[----:B------:R-:W-:Y:S05]  /*2d20*/  BSYNC.RECONVERGENT B4 ;  /* 0x0000000000047941 */ /* 0x000fea0003800200 */
.L_x_64:
[----:B------:R-:W-:Y:S05]  /*2d30*/  @!P2 BRA `(.L_x_63) ;  /* 0x0000000000fca947 */ /* 0x000fea0003800000 */
[----:B0-----:R-:W-:Y:S01]  /*2d40*/  IMAD.MOV R15, RZ, RZ, -R36 ;  /* 0x000000ffff0f7224 */ /* 0x001fe200078e0a24 */
[----:B------:R-:W-:Y:S04]  /*2d50*/  BSSY.RECONVERGENT B4, `(.L_x_67) ;  /* 0x000001a000047945 */ /* 0x000fe80003800200 */
[----:B------:R-:W-:-:S04]  /*2d60*/  PRMT R15, R15, 0x7710, RZ ;  /* 0x000077100f0f7816 */ /* 0x000fc800000000ff */
[----:B------:R-:W-:-:S04]  /*2d70*/  IADD3 R12, PT, PT, R12, R15, RZ ;  /* 0x0000000f0c0c7210 */ /* 0x000fc80007ffe0ff */
[----:B------:R-:W-:-:S04]  /*2d80*/  LOP3.LUT R12, R12, 0xf, RZ, 0xc0, !PT ;  /* 0x0000000f0c0c7812 */ /* 0x000fc800078ec0ff */
[C---:B------:R-:W-:Y:S01]  /*2d90*/  LOP3.LUT P2, RZ, R12.reuse, 0x7, RZ, 0xc0, !PT ;  /* 0x000000070cff7812 */ /* 0x040fe2000784c0ff */
[----:B------:R-:W-:-:S05]  /*2da0*/  VIADD R15, R12, 0xffffffff ;  /* 0xffffffff0c0f7836 */ /* 0x000fca0000000000 */
[----:B------:R-:W-:-:S13]  /*2db0*/  ISETP.GE.U32.AND P1, PT, R15, 0x7, PT ;  /* 0x000000070f00780c */ /* 0x000fda0003f26070 */
[----:B------:R-:W-:Y:S05]  /*2dc0*/  @!P1 BRA `(.L_x_68) ;  /* 0x0000000000489947 */ /* 0x000fea0003800000 */
[----:B------:R-:W-:-:S05]  /*2dd0*/  IMAD R12, R14, 0x4, R9 ;  /* 0x000000040e0c7824 */ /* 0x000fca00078e0209 */
[----:B------:R-:W2:Y:S04]  /*2de0*/  LDL R15, [R12+-0x4] ;  /* 0xfffffc000c0f7983 */ /* 0x000ea80000100800 */
[----:B-1----:R-:W3:Y:S04]  /*2df0*/  LDL R17, [R12+-0x8] ;  /* 0xfffff8000c117983 */ /* 0x002ee80000100800 */
        /* <DEDUP_REMOVED lines=15> */
.L_x_68:
[----:B------:R-:W-:Y:S05]  /*2ef0*/  BSYNC.RECONVERGENT B4 ;  /* 0x0000000000047941 */ /* 0x000fea0003800200 */
.L_x_67:
[----:B------:R-:W-:Y:S05]  /*2f00*/  @!P2 BRA `(.L_x_63) ;  /* 0x000000000088a947 */ /* 0x000fea0003800000 */
[----:B0-----:R-:W-:Y:S01]  /*2f10*/  IADD3 R12, PT, PT, RZ, -R35, RZ ;  /* 0x80000023ff0c7210 */ /* 0x001fe20007ffe0ff */
[----:B------:R-:W-:Y:S03]  /*2f20*/  BSSY.RECONVERGENT B4, `(.L_x_69) ;  /* 0x0000014000047945 */ /* 0x000fe60003800200 */
[----:B------:R-:W-:-:S05]  /*2f30*/  PRMT R12, R12, 0x7710, RZ ;  /* 0x000077100c0c7816 */ /* 0x000fca00000000ff */
[----:B------:R-:W-:-:S05]  /*2f40*/  IMAD.IADD R13, R13, 0x1, R12 ;  /* 0x000000010d0d7824 */ /* 0x000fca00078e020c */
[----:B------:R-:W-:-:S04]  /*2f50*/  LOP3.LUT R13, R13, 0xffff, RZ, 0xc0, !PT ;  /* 0x0000ffff0d0d7812 */ /* 0x000fc800078ec0ff */
[C---:B------:R-:W-:Y:S02]  /*2f60*/  LOP3.LUT R12, R13.reuse, 0x7, RZ, 0xc0, !PT ;  /* 0x000000070d0c7812 */ /* 0x040fe400078ec0ff */
[----:B-1----:R-:W-:-:S03]  /*2f70*/  LOP3.LUT R17, R13, 0x3, RZ, 0xc0, !PT ;  /* 0x000000030d117812 */ /* 0x002fc600078ec0ff */
        /* <DEDUP_REMOVED lines=14> */
.L_x_70:
[----:B------:R-:W-:Y:S05]  /*3060*/  BSYNC.RECONVERGENT B4 ;  /* 0x0000000000047941 */ /* 0x000fea0003800200 */
.L_x_69:
[----:B------:R-:W-:Y:S05]  /*3070*/  @!P2 BRA `(.L_x_63) ;  /* 0x00000000002ca947 */ /* 0x000fea0003800000 */
[----:B0-----:R-:W-:-:S05]  /*3080*/  IMAD R12, R14, 0x4, R9 ;  /* 0x000000040e0c7824 */ /* 0x001fca00078e0209 */
[----:B------:R-:W2:Y:S01]  /*3090*/  LDL R13, [R12+-0x4] ;  /* 0xfffffc000c0d7983 */ /* 0x000ea20000100800 */
[----:B------:R-:W-:-:S03]  /*30a0*/  ISETP.NE.AND P1, PT, R17, 0x1, PT ;  /* 0x000000011100780c */ /* 0x000fc60003f25270 */
[----:B--2---:R4:W-:Y:S10]  /*30b0*/  STL [R12], R13 ;  /* 0x0000000d0c007387 */ /* 0x0049f40000100800 */
[----:B------:R-:W-:Y:S05]  /*30c0*/  @!P1 BRA `(.L_x_63) ;  /* 0x0000000000189947 */ /* 0x000fea0003800000 */
[----:B----4-:R-:W2:Y:S01]  /*30d0*/  LDL R13, [R12+-0x8] ;  /* 0xfffff8000c0d7983 */ /* 0x010ea20000100800 */
[----:B------:R-:W-:-:S03]  /*30e0*/  ISETP.NE.AND P1, PT, R17, 0x2, PT ;  /* 0x000000021100780c */ /* 0x000fc60003f25270 */
[----:B--2---:R0:W-:Y:S10]  /*30f0*/  STL [R12+-0x4], R13 ;  /* 0xfffffc0d0c007387 */ /* 0x0041f40000100800 */
[----:B------:R-:W-:Y:S05]  /*3100*/  @!P1 BRA `(.L_x_63) ;  /* 0x0000000000089947 */ /* 0x000fea0003800000 */
[----:B0-----:R-:W2:Y:S04]  /*3110*/  LDL R13, [R12+-0xc] ;  /* 0xfffff4000c0d7983 */ /* 0x001ea80000100800 */
[----:B--2---:R0:W-:Y:S02]  /*3120*/  STL [R12+-0x8], R13 ;  /* 0xfffff80d0c007387 */ /* 0x0041e40000100800 */
.L_x_63:
[----:B------:R-:W-:Y:S05]  /*3130*/  BSYNC.RECONVERGENT B3 ;  /* 0x0000000000037941 */ /* 0x000fea0003800200 */
.L_x_62:
[----:B------:R-:W5:Y:S01]  /*3140*/  LDCU UR4, c[0x3][URZ] ;  /* 0x00c00000ff0477ac */ /* 0x000f620008000800 */
[----:B0---4-:R-:W-:Y:S02]  /*3150*/  IMAD R13, R37, 0x4, R9 ;  /* 0x00000004250d7824 */ /* 0x011fe400078e0209 */
[----:B------:R-:W-:-:S03]  /*3160*/  IMAD.MOV.U32 R12, RZ, RZ, RZ ;  /* 0x000000ffff0c7224 */ /* 0x000fc600078e00ff */
[----:B------:R0:W-:Y:S01]  /*3170*/  STL [R13], R38 ;  /* 0x000000260d007387 */ /* 0x0001e20000100800 */
[----:B-----5:R-:W-:-:S09]  /*3180*/  UISETP.GE.U32.AND UP0, UPT, UR4, 0x10, UPT ;  /* 0x000000100400788c */ /* 0x020fd2000bf06070 */
[----:B0-----:R-:W-:Y:S05]  /*3190*/  BRA.U !UP0, `(.L_x_71) ;  /* 0x0000000108207547 */ /* 0x001fea000b800000 */
[----:B-1----:R-:W-:-:S07]  /*31a0*/  MOV R16, RZ ;  /* 0x000000ff00107202 */ /* 0x002fce0000000f00 */
.L_x_72:
[----:B0-----:R-:W-:-:S05]  /*31b0*/  IMAD.IADD R17, R1, 0x1, R16 ;  /* 0x0000000101117824 */ /* 0x001fca00078e0210 */
[----:B--23--:R-:W2:Y:S01]  /*31c0*/  LDL.128 R12, [R17+0x1000] ;  /* 0x00100000110c7983 */ /* 0x00cea20000100c00 */
[----:B------:R-:W-:-:S05]  /*31d0*/  VIADD R16, R16, 0x10 ;  /* 0x0000001010107836 */ /* 0x000fca0000000000 */
[----:B------:R-:W-:Y:S01]  /*31e0*/  ISETP.NE.AND P1, PT, R16, R5, PT ;  /* 0x000000051000720c */ /* 0x000fe20003f25270 */
[----:B--2---:R0:W-:-:S12]  /*31f0*/  STL.128 [R17+0x2400], R12 ;  /* 0x0024000c11007387 */ /* 0x0041d80000100c00 */
[----:B------:R-:W-:Y:S05]  /*3200*/  @P1 BRA `(.L_x_72) ;  /* 0xfffffffc00e81947 */ /* 0x000fea000383ffff */
[----:B0-----:R-:W-:-:S07]  /*3210*/  IMAD.MOV.U32 R12, RZ, RZ, R5 ;  /* 0x000000ffff0c7224 */ /* 0x001fce00078e0005 */
.L_x_71:
[----:B------:R-:W-:-:S13]  /*3220*/  ISETP.NE.AND P1, PT, R2, RZ, PT ;  /* 0x000000ff0200720c */ /* 0x000fda0003f25270 */
[----:B------:R-:W-:Y:S05]  /*3230*/  @!P1 BRA `(.L_x_73) ;  /* 0x0000000000c49947 */ /* 0x000fea0003800000 */
[----:B------:R-:W-:Y:S02]  /*3240*/  IADD3 R13, PT, PT, R2, -0x1, RZ ;  /* 0xffffffff020d7810 */ /* 0x000fe40007ffe0ff */
[----:B------:R-:W-:Y:S02]  /*3250*/  ISETP.NE.AND P2, PT, R3, RZ, PT ;  /* 0x000000ff0300720c */ /* 0x000fe40003f45270 */
[----:B------:R-:W-:-:S13]  /*3260*/  ISETP.GE.U32.AND P1, PT, R13, 0x7, PT ;  /* 0x000000070d00780c */ /* 0x000fda0003f26070 */
[----:B------:R-:W-:Y:S05]  /*3270*/  @!P1 BRA `(.L_x_74) ;  /* 0x0000000000489947 */ /* 0x000fea0003800000 */
[----:B-1----:R-:W-:-:S05]  /*3280*/  IMAD.IADD R21, R1, 0x1, R12 ;  /* 0x0000000101157824 */ /* 0x002fca00078e020c */
[----:B------:R-:W4:Y:S04]  /*3290*/  LDL.U8 R13, [R21+0x1000] ;  /* 0x00100000150d7983 */ /* 0x000f280000100000 */
[----:B--23--:R-:W2:Y:S04]  /*32a0*/  LDL.U8 R14, [R21+0x1001] ;  /* 0x00100100150e7983 */ /* 0x00cea80000100000 */
[----:B------:R-:W3:Y:S04]  /*32b0*/  LDL.U8 R15, [R21+0x1002] ;  /* 0x00100200150f7983 */ /* 0x000ee80000100000 */
[----:B------:R-:W5:Y:S04]  /*32c0*/  LDL.U8 R16, [R21+0x1003] ;  /* 0x0010030015107983 */ /* 0x000f680000100000 */
[----:B------:R-:W5:Y:S04]  /*32d0*/  LDL.U8 R17, [R21+0x1004] ;  /* 0x0010040015117983 */ /* 0x000f680000100000 */
[----:B------:R-:W5:Y:S04]  /*32e0*/  LDL.U8 R18, [R21+0x1005] ;  /* 0x0010050015127983 */ /* 0x000f680000100000 */
[----:B------:R-:W5:Y:S04]  /*32f0*/  LDL.U8 R19, [R21+0x1006] ;  /* 0x0010060015137983 */ /* 0x000f680000100000 */
[----:B------:R-:W5:Y:S01]  /*3300*/  LDL.U8 R20, [R21+0x1007] ;  /* 0x0010070015147983 */ /* 0x000f620000100000 */
[----:B------:R-:W-:-:S03]  /*3310*/  VIADD R12, R12, 0x8 ;  /* 0x000000080c0c7836 */ /* 0x000fc60000000000 */
[----:B----4-:R0:W-:Y:S04]  /*3320*/  STL.U8 [R21+0x2400], R13 ;  /* 0x0024000d15007387 */ /* 0x0101e80000100000 */
[----:B--2---:R0:W-:Y:S04]  /*3330*/  STL.U8 [R21+0x2401], R14 ;  /* 0x0024010e15007387 */ /* 0x0041e80000100000 */
[----:B---3--:R0:W-:Y:S04]  /*3340*/  STL.U8 [R21+0x2402], R15 ;  /* 0x0024020f15007387 */ /* 0x0081e80000100000 */
[----:B-----5:R0:W-:Y:S04]  /*3350*/  STL.U8 [R21+0x2403], R16 ;  /* 0x0024031015007387 */ /* 0x0201e80000100000 */
[----:B------:R0:W-:Y:S04]  /*3360*/  STL.U8 [R21+0x2404], R17 ;  /* 0x0024041115007387 */ /* 0x0001e80000100000 */
[----:B------:R0:W-:Y:S04]  /*3370*/  STL.U8 [R21+0x2405], R18 ;  /* 0x0024051215007387 */ /* 0x0001e80000100000 */
[----:B------:R0:W-:Y:S04]  /*3380*/  STL.U8 [R21+0x2406], R19 ;  /* 0x0024061315007387 */ /* 0x0001e80000100000 */
[----:B------:R0:W-:Y:S02]  /*3390*/  STL.U8 [R21+0x2407], R20 ;  /* 0x0024071415007387 */ /* 0x0001e40000100000 */
.L_x_74:
[----:B------:R-:W-:Y:S05]  /*33a0*/  @!P2 BRA `(.L_x_73) ;  /* 0x000000000068a947 */ /* 0x000fea0003800000 */
[----:B0-----:R-:W-:Y:S01]  /*33b0*/  VIADD R13, R3, 0xffffffff ;  /* 0xffffffff030d7836 */ /* 0x001fe20000000000 */
[----:B------:R-:W-:-:S04]  /*33c0*/  ISETP.NE.AND P2, PT, R4, RZ, PT ;  /* 0x000000ff0400720c */ /* 0x000fc80003f45270 */
[----:B------:R-:W-:-:S13]  /*33d0*/  ISETP.GE.U32.AND P1, PT, R13, 0x3, PT ;  /* 0x000000030d00780c */ /* 0x000fda0003f26070 */
[----:B------:R-:W-:Y:S05]  /*33e0*/  @!P1 BRA `(.L_x_75) ;  /* 0x0000000000289947 */ /* 0x000fea0003800000 */
[----:B-1----:R-:W-:-:S05]  /*33f0*/  IADD3 R17, PT, PT, R1, R12, RZ ;  /* 0x0000000c01117210 */ /* 0x002fca0007ffe0ff */
[----:B------:R-:W4:Y:S04]  /*3400*/  LDL.U8 R13, [R17+0x1000] ;  /* 0x00100000110d7983 */ /* 0x000f280000100000 */
[----:B--23--:R-:W2:Y:S04]  /*3410*/  LDL.U8 R14, [R17+0x1001] ;  /* 0x00100100110e7983 */ /* 0x00cea80000100000 */
[----:B------:R-:W3:Y:S04]  /*3420*/  LDL.U8 R15, [R17+0x1002] ;  /* 0x00100200110f7983 */ /* 0x000ee80000100000 */
[----:B------:R-:W5:Y:S01]  /*3430*/  LDL.U8 R16, [R17+0x1003] ;  /* 0x0010030011107983 */ /* 0x000f620000100000 */
[----:B------:R-:W-:-:S03]  /*3440*/  VIADD R12, R12, 0x4 ;  /* 0x000000040c0c7836 */ /* 0x000fc60000000000 */
[----:B----4-:R0:W-:Y:S04]  /*3450*/  STL.U8 [R17+0x2400], R13 ;  /* 0x0024000d11007387 */ /* 0x0101e80000100000 */
[----:B--2---:R0:W-:Y:S04]  /*3460*/  STL.U8 [R17+0x2401], R14 ;  /* 0x0024010e11007387 */ /* 0x0041e80000100000 */
[----:B---3--:R0:W-:Y:S04]  /*3470*/  STL.U8 [R17+0x2402], R15 ;  /* 0x0024020f11007387 */ /* 0x0081e80000100000 */
[----:B-----5:R0:W-:Y:S02]  /*3480*/  STL.U8 [R17+0x2403], R16 ;  /* 0x0024031011007387 */ /* 0x0201e40000100000 */
.L_x_75:
[----:B------:R-:W-:Y:S05]  /*3490*/  @!P2 BRA `(.L_x_73) ;  /* 0x00000000002ca947 */ /* 0x000fea0003800000 */
[----:B0-----:R-:W-:-:S05]  /*34a0*/  IMAD.IADD R13, R1, 0x1, R12 ;  /* 0x00000001010d7824 */ /* 0x001fca00078e020c */
[----:B------:R-:W4:Y:S01]  /*34b0*/  LDL.U8 R12, [R13+0x1000] ;  /* 0x001000000d0c7983 */ /* 0x000f220000100000 */
[----:B------:R-:W-:-:S03]  /*34c0*/  ISETP.NE.AND P1, PT, R4, 0x1, PT ;  /* 0x000000010400780c */ /* 0x000fc60003f25270 */
[----:B----4-:R4:W-:Y:S10]  /*34d0*/  STL.U8 [R13+0x2400], R12 ;  /* 0x0024000c0d007387 */ /* 0x0109f40000100000 */
[----:B------:R-:W-:Y:S05]  /*34e0*/  @!P1 BRA `(.L_x_73) ;  /* 0x0000000000189947 */ /* 0x000fea0003800000 */
[----:B----4-:R-:W4:Y:S01]  /*34f0*/  LDL.U8 R12, [R13+0x1001] ;  /* 0x001001000d0c7983 */ /* 0x010f220000100000 */
[----:B------:R-:W-:-:S03]  /*3500*/  ISETP.NE.AND P1, PT, R4, 0x2, PT ;  /* 0x000000020400780c */ /* 0x000fc60003f25270 */
[----:B----4-:R0:W-:Y:S10]  /*3510*/  STL.U8 [R13+0x2401], R12 ;  /* 0x0024010c0d007387 */ /* 0x0101f40000100000 */
[----:B------:R-:W-:Y:S05]  /*3520*/  @!P1 BRA `(.L_x_73) ;  /* 0x0000000000089947 */ /* 0x000fea0003800000 */
[----:B0-----:R-:W4:Y:S04]  /*3530*/  LDL.U8 R12, [R13+0x1002] ;  /* 0x001002000d0c7983 */ /* 0x001f280000100000 */
[----:B----4-:R0:W-:Y:S02]  /*3540*/  STL.U8 [R13+0x2402], R12 ;  /* 0x0024020c0d007387 */ /* 0x0101e40000100000 */
.L_x_73:
[----:B------:R0:W-:Y:S01]  /*3550*/  STL.U8 [R33+0x2400], RZ ;  /* 0x002400ff21007387 */ /* 0x0001e20000100000 */
[----:B-1----:R-:W-:Y:S01]  /*3560*/  HFMA2 R39, -RZ, RZ, 0, 0 ;  /* 0x00000000ff277431 */ /* 0x002fe200000001ff */
[----:B------:R-:W-:Y:S01]  /*3570*/  BSSY.RECONVERGENT B4, `(.L_x_76) ;  /* 0x00000fb000047945 */ /* 0x000fe20003800200 */
[----:B------:R-:W-:Y:S01]  /*3580*/  VIADD R26, R10, 0x3 ;  /* 0x000000030a1a7836 */ /* 0x000fe20000000000 */
[----:B------:R-:W-:-:S07]  /*3590*/  PRMT R27, RZ, 0x7610, R27 ;  /* 0x00007610ff1b7816 */ /* 0x000fce000000001b */
.L_x_92:
[----:B------:R-:W0:Y:S01]  /*35a0*/  LDCU.64 UR4, c[0x3][0x8] ;  /* 0x00c00100ff0477ac */ /* 0x000e220008000a00 */
[----:B------:R-:W-:Y:S01]  /*35b0*/  LOP3.LUT P1, RZ, R26, 0x3, RZ, 0xc0, !PT ;  /* 0x000000031aff7812 */ /* 0x000fe2000782c0ff */
[----:B------:R-:W-:Y:S01]  /*35c0*/  IMAD.IADD R42, R32, 0x1, R39 ;  /* 0x00000001202a7824 */ /* 0x000fe200078e0227 */
[----:B------:R-:W-:Y:S01]  /*35d0*/  LOP3.LUT R43, R26, 0xfffffffc, RZ, 0xc0, !PT ;  /* 0xfffffffc1a2b7812 */ /* 0x000fe200078ec0ff */
[----:B------:R-:W-:Y:S01]  /*35e0*/  IMAD.MOV.U32 R45, RZ, RZ, -0x1 ;  /* 0xffffffffff2d7424 */ /* 0x000fe200078e00ff */
[----:B------:R-:W-:Y:S01]  /*35f0*/  MOV R25, 0xffffffff ;  /* 0xffffffff00197802 */ /* 0x000fe20000000f00 */
[----:B------:R-:W-:Y:S02]  /*3600*/  IMAD.MOV.U32 R24, RZ, RZ, RZ ;  /* 0x000000ffff187224 */ /* 0x000fe400078e00ff */
[----:B0-----:R-:W-:Y:S02]  /*3610*/  IMAD.U32 R20, RZ, RZ, UR4 ;  /* 0x00000004ff147e24 */ /* 0x001fe4000f8e00ff */
[----:B------:R-:W-:-:S07]  /*3620*/  IMAD.U32 R21, RZ, RZ, UR5 ;  /* 0x00000005ff157e24 */ /* 0x000fce000f8e00ff */
.L_x_85:
[----:B----4-:R-:W-:-:S06]  /*3630*/  IMAD.IADD R12, R1, 0x1, R24 ;  /* 0x00000001010c7824 */ /* 0x010fcc00078e0218 */
[----:B------:R-:W4:Y:S01]  /*3640*/  LDL.U8 R12, [R12+0x2400] ;  /* 0x002400000c0c7983 */ /* 0x000f220000100000 */
[----:B------:R-:W-:Y:S01]  /*3650*/  BSSY.RECONVERGENT B3, `(.L_x_77) ;  /* 0x00000b6000037945 */ /* 0x000fe20003800200 */
[----:B----4-:R-:W-:-:S13]  /*3660*/  ISETP.NE.AND P2, PT, R12, RZ, PT ;  /* 0x000000ff0c00720c */ /* 0x010fda0003f45270 */
[----:B------:R-:W-:Y:S05]  /*3670*/  @!P2 BRA `(.L_x_78) ;  /* 0x0000000800cca947 */ /* 0x000fea0003800000 */
[----:B------:R-:W-:Y:S01]  /*3680*/  ISETP.GE.U32.AND P2, PT, R42, 0x3, PT ;  /* 0x000000032a00780c */ /* 0x000fe20003f46070 */
[----:B------:R-:W-:Y:S01]  /*3690*/  BSSY.RECONVERGENT B5, `(.L_x_79) ;  /* 0x0000060000057945 */ /* 0x000fe20003800200 */
[----:B------:R-:W-:-:S11]  /*36a0*/  MOV R44, RZ ;  /* 0x000000ff002c7202 */ /* 0x000fd60000000f00 */
[----:B------:R-:W-:Y:S05]  /*36b0*/  @!P2 BRA `(.L_x_80) ;  /* 0x000000040074a947 */ /* 0x000fea0003800000 */
[----:B------:R-:W-:Y:S01]  /*36c0*/  BSSY.RECONVERGENT B6, `(.L_x_81) ;  /* 0x000005b000067945 */ /* 0x000fe20003800200 */
[----:B------:R-:W-:-:S07]  /*36d0*/  IMAD.MOV.U32 R44, RZ, RZ, RZ ;  /* 0x000000ffff2c7224 */ /* 0x000fce00078e00ff */
.L_x_82:
[C---:B------:R-:W-:Y:S01]  /*36e0*/  VIADD R46, R44.reuse, 0x1 ;  /* 0x000000012c2e7836 */ /* 0x040fe20000000000 */
[----:B------:R-:W0:Y:S01]  /*36f0*/  LDC.64 R16, c[0x0][0x380] ;  /* 0x0000e000ff107b82 */ /* 0x000e220000000a00 */
[----:B------:R-:W-:Y:S01]  /*3700*/  IMAD R12, R44, 0x4, R9 ;  /* 0x000000042c0c7824 */ /* 0x000fe200078e0209 */
[----:B------:R-:W1:Y:S02]  /*3710*/  LDCU UR4, c[0x3][URZ] ;  /* 0x00c00000ff0477ac */ /* 0x000e640008000800 */
[----:B------:R-:W-:-:S04]  /*3720*/  ISETP.NE.AND P2, PT, R46, R26, PT ;  /* 0x0000001a2e00720c */ /* 0x000fc80003f45270 */
[----:B--23--:R-:W-:-:S04]  /*3730*/  SEL R14, R46, RZ, P2 ;  /* 0x000000ff2e0e7207 */ /* 0x00cfc80001000000 */
[----:B------:R-:W-:Y:S02]  /*3740*/  LEA R18, R14, R9, 0x2 ;  /* 0x000000090e127211 */ /* 0x000fe400078e10ff */
[----:B------:R-:W1:Y:S04]  /*3750*/  LDL.128 R12, [R12] ;  /* 0x000000000c0c7983 */ /* 0x000e680000100c00 */
[----:B------:R-:W2:Y:S01]  /*3760*/  LDL R51, [R18] ;  /* 0x0000000012337983 */ /* 0x000ea20000100800 */
[----:B------:R-:W-:-:S05]  /*3770*/  VIADD R47, R44, 0x2 ;  /* 0x000000022c2f7836 */ /* 0x000fca0000000000 */
[----:B------:R-:W-:Y:S01]  /*3780*/  ISETP.NE.AND P2, PT, R47, R26, PT ;  /* 0x0000001a2f00720c */ /* 0x000fe20003f45270 */
[----:B-1----:R-:W-:Y:S02]  /*3790*/  IMAD R49, R12, UR4, R24 ;  /* 0x000000040c317c24 */ /* 0x002fe4000f8e0218 */
[----:B--2---:R-:W-:Y:S02]  /*37a0*/  IMAD R53, R24, UR4, R51 ;  /* 0x0000000418357c24 */ /* 0x004fe4000f8e0233 */
[----:B0-----:R-:W-:-:S04]  /*37b0*/  IMAD.WIDE R48, R49, 0x8, R16 ;  /* 0x0000000831307825 */ /* 0x001fc800078e0210 */
[----:B------:R-:W-:Y:S02]  /*37c0*/  IMAD.WIDE R52, R53, 0x8, R16 ;  /* 0x0000000835347825 */ /* 0x000fe400078e0210 */
[----:B------:R-:W2:Y:S02]  /*37d0*/  LDG.E.64 R48, desc[UR6][R48.64] ;  /* 0x0000000630307981 */ /* 0x000ea4000c1e1b00 */
[----:B------:R-:W-:Y:S01]  /*37e0*/  IMAD R51, R12, UR4, R51 ;  /* 0x000000040c337c24 */ /* 0x000fe2000f8e0233 */
[----:B------:R-:W-:Y:S01]  /*37f0*/  SEL R12, R47, RZ, P2 ;  /* 0x000000ff2f0c7207 */ /* 0x000fe20001000000 */
[----:B------:R-:W2:Y:S02]  /*3800*/  LDG.E.64 R22, desc[UR6][R52.64] ;  /* 0x0000000634167981 */ /* 0x000ea4000c1e1b00 */
[----:B------:R-:W-:-:S04]  /*3810*/  IMAD.WIDE R50, R51, 0x8, R16 ;  /* 0x0000000833327825 */ /* 0x000fc800078e0210 */
[----:B------:R-:W-:Y:S01]  /*3820*/  IMAD R12, R12, 0x4, R9 ;  /* 0x000000040c0c7824 */ /* 0x000fe200078e0209 */
[----:B------:R-:W3:Y:S05]  /*3830*/  LDG.E.64 R18, desc[UR6][R50.64] ;  /* 0x0000000632127981 */ /* 0x000eea000c1e1b00 */
[----:B------:R-:W4:Y:S01]  /*3840*/  LDL R12, [R12] ;  /* 0x000000000c0c7983 */ /* 0x000f220000100800 */
[----:B--2---:R-:W-:-:S08]  /*3850*/  DADD R22, R48, R22 ;  /* 0x0000000030167229 */ /* 0x004fd00000000016 */
[----:B---3--:R-:W-:Y:S01]  /*3860*/  DADD R18, R22, -R18 ;  /* 0x0000000016127229 */ /* 0x008fe20000000812 */
[C---:B------:R-:W-:Y:S02]  /*3870*/  IMAD R22, R13.reuse, UR4, R24 ;  /* 0x000000040d167c24 */ /* 0x040fe4000f8e0218 */
[--C-:B----4-:R-:W-:Y:S02]  /*3880*/  IMAD R23, R13, UR4, R12.reuse ;  /* 0x000000040d177c24 */ /* 0x110fe4000f8e020c */
[----:B------:R-:W-:Y:S02]  /*3890*/  IMAD R13, R24, UR4, R12 ;  /* 0x00000004180d7c24 */ /* 0x000fe4000f8e020c */
[----:B------:R-:W-:-:S04]  /*38a0*/  IMAD.WIDE R48, R22, 0x8, R16 ;  /* 0x0000000816307825 */ /* 0x000fc800078e0210 */
[--C-:B------:R-:W-:Y:S02]  /*38b0*/  IMAD.WIDE R52, R13, 0x8, R16.reuse ;  /* 0x000000080d347825 */ /* 0x100fe400078e0210 */
[----:B------:R-:W2:Y:S04]  /*38c0*/  LDG.E.64 R48, desc[UR6][R48.64] ;  /* 0x0000000630307981 */ /* 0x000ea8000c1e1b00 */
[----:B------:R-:W2:Y:S01]  /*38d0*/  LDG.E.64 R12, desc[UR6][R52.64] ;  /* 0x00000006340c7981 */ /* 0x000ea2000c1e1b00 */
[----:B------:R-:W-:-:S05]  /*38e0*/  IMAD.WIDE R50, R23, 0x8, R16 ;  /* 0x0000000817327825 */ /* 0x000fca00078e0210 */
[----:B------:R-:W3:Y:S01]  /*38f0*/  LDG.E.64 R22, desc[UR6][R50.64] ;  /* 0x0000000632167981 */ /* 0x000ee2000c1e1b00 */
[----:B--2---:R-:W-:Y:S01]  /*3900*/  DADD R12, R48, R12 ;  /* 0x00000000300c7229 */ /* 0x004fe2000000000c */
[----:B------:R-:W-:-:S05]  /*3910*/  VIADD R48, R44, 0x3 ;  /* 0x000000032c307836 */ /* 0x000fca0000000000 */
[----:B------:R-:W-:-:S04]  /*3920*/  ISETP.NE.AND P4, PT, R48, R26, PT ;  /* 0x0000001a3000720c */ /* 0x000fc80003f85270 */
[----:B------:R-:W-:-:S04]  /*3930*/  SEL R52, R48, RZ, P4 ;  /* 0x000000ff30347207 */ /* 0x000fc80002000000 */
[----:B------:R-:W-:-:S06]  /*3940*/  LEA R49, R52, R9, 0x2 ;  /* 0x0000000934317211 */ /* 0x000fcc00078e10ff */
[----:B------:R-:W2:Y:S01]  /*3950*/  LDL R49, [R49] ;  /* 0x0000000031317983 */ /* 0x000ea20000100800 */
[----:B------:R-:W-:Y:S02]  /*3960*/  DSETP.GEU.AND P3, PT, R18, R20, PT ;  /* 0x000000141200722a */ /* 0x000fe40003f6e000 */
[----:B---3--:R-:W-:-:S04]  /*3970*/  DADD R22, R12, -R22 ;  /* 0x000000000c167229 */ /* 0x008fc80000000816 */
[----:B------:R-:W-:Y:S02]  /*3980*/  FSEL R12, R18, R20, !P3 ;  /* 0x00000014120c7208 */ /* 0x000fe40005800000 */
[----:B------:R-:W-:Y:S01]  /*3990*/  FSEL R13, R19, R21, !P3 ;  /* 0x00000015130d7208 */ /* 0x000fe20005800000 */
[----:B------:R-:W-:-:S05]  /*39a0*/  VIADD R44, R44, 0x4 ;  /* 0x000000042c2c7836 */ /* 0x000fca0000000000 */
[----:B------:R-:W-:Y:S01]  /*39b0*/  DSETP.GEU.AND P2, PT, R22, R12, PT ;  /* 0x0000000c1600722a */ /* 0x000fe20003f4e000 */
[----:B------:R-:W-:-:S05]  /*39c0*/  ISETP.NE.AND P5, PT, R44, R26, PT ;  /* 0x0000001a2c00720c */ /* 0x000fca0003fa5270 */
[----:B------:R-:W-:Y:S01]  /*39d0*/  DSETP.LT.OR P4, PT, R18, R20, !P2 ;  /* 0x000000141200722a */ /* 0x000fe20005781400 */
[----:B------:R-:W-:-:S04]  /*39e0*/  IMAD R21, R14, UR4, R24 ;  /* 0x000000040e157c24 */ /* 0x000fc8000f8e0218 */
[----:B------:R-:W-:-:S06]  /*39f0*/  IMAD.WIDE R20, R21, 0x8, R16 ;  /* 0x0000000815147825 */ /* 0x000fcc00078e0210 */
[----:B------:R-:W3:Y:S01]  /*3a00*/  LDG.E.64 R20, desc[UR6][R20.64] ;  /* 0x0000000614147981 */ /* 0x000ee2000c1e1b00 */
[--C-:B--2---:R-:W-:Y:S02]  /*3a10*/  IMAD R19, R24, UR4, R49.reuse ;  /* 0x0000000418137c24 */ /* 0x104fe4000f8e0231 */
[----:B------:R-:W-:Y:S01]  /*3a20*/  IMAD R53, R14, UR4, R49 ;  /* 0x000000040e357c24 */ /* 0x000fe2000f8e0231 */
[----:B------:R-:W-:Y:S01]  /*3a30*/  SEL R14, R44, RZ, P5 ;  /* 0x000000ff2c0e7207 */ /* 0x000fe20002800000 */
[----:B------:R-:W-:-:S04]  /*3a40*/  IMAD.WIDE R18, R19, 0x8, R16 ;  /* 0x0000000813127825 */ /* 0x000fc800078e0210 */
[----:B------:R-:W-:Y:S02]  /*3a50*/  IMAD R49, R14, 0x4, R9 ;  /* 0x000000040e317824 */ /* 0x000fe400078e0209 */
[----:B------:R-:W3:Y:S04]  /*3a60*/  LDG.E.64 R18, desc[UR6][R18.64] ;  /* 0x0000000612127981 */ /* 0x000ee8000c1e1b00 */
[----:B------:R-:W2:Y:S01]  /*3a70*/  LDL R14, [R49] ;  /* 0x00000000310e7983 */ /* 0x000ea20000100800 */
[----:B------:R-:W-:Y:S01]  /*3a80*/  FSEL R13, R23, R13, !P2 ;  /* 0x0000000d170d7208 */ /* 0x000fe20005000000 */
[----:B------:R-:W-:-:S06]  /*3a90*/  IMAD.WIDE R52, R53, 0x8, R16 ;  /* 0x0000000835347825 */ /* 0x000fcc00078e0210 */
[----:B------:R-:W4:Y:S01]  /*3aa0*/  LDG.E.64 R52, desc[UR6][R52.64] ;  /* 0x0000000634347981 */ /* 0x000f22000c1e1b00 */
[----:B---3--:R-:W-:Y:S01]  /*3ab0*/  DADD R50, R20, R18 ;  /* 0x0000000014327229 */ /* 0x008fe20000000012 */
[C---:B------:R-:W-:Y:S02]  /*3ac0*/  IMAD R19, R15.reuse, UR4, R24 ;  /* 0x000000040f137c24 */ /* 0x040fe4000f8e0218 */
[--C-:B--2---:R-:W-:Y:S02]  /*3ad0*/  IMAD R23, R24, UR4, R14.reuse ;  /* 0x0000000418177c24 */ /* 0x104fe4000f8e020e */
[----:B------:R-:W-:Y:S02]  /*3ae0*/  IMAD R21, R15, UR4, R14 ;  /* 0x000000040f157c24 */ /* 0x000fe4000f8e020e */
[----:B------:R-:W-:-:S04]  /*3af0*/  IMAD.WIDE R18, R19, 0x8, R16 ;  /* 0x0000000813127825 */ /* 0x000fc800078e0210 */
[--C-:B------:R-:W-:Y:S02]  /*3b00*/  IMAD.WIDE R14, R23, 0x8, R16.reuse ;  /* 0x00000008170e7825 */ /* 0x100fe400078e0210 */
[----:B------:R-:W2:Y:S02]  /*3b10*/  LDG.E.64 R18, desc[UR6][R18.64] ;  /* 0x0000000612127981 */ /* 0x000ea4000c1e1b00 */
[----:B------:R-:W-:Y:S02]  /*3b20*/  IMAD.WIDE R16, R21, 0x8, R16 ;  /* 0x0000000815107825 */ /* 0x000fe400078e0210 */
[----:B------:R-:W2:Y:S04]  /*3b30*/  LDG.E.64 R14, desc[UR6][R14.64] ;  /* 0x000000060e0e7981 */ /* 0x000ea8000c1e1b00 */
[----:B------:R-:W3:Y:S01]  /*3b40*/  LDG.E.64 R16, desc[UR6][R16.64] ;  /* 0x0000000610107981 */ /* 0x000ee2000c1e1b00 */
[----:B----4-:R-:W-:Y:S01]  /*3b50*/  DADD R50, R50, -R52 ;  /* 0x0000000032327229 */ /* 0x010fe20000000834 */
[----:B------:R-:W-:-:S07]  /*3b60*/  FSEL R12, R22, R12, !P2 ;  /* 0x0000000c160c7208 */ /* 0x000fce0005000000 */
[----:B------:R-:W-:Y:S01]  /*3b70*/  DSETP.GEU.AND P5, PT, R50, R12, PT ;  /* 0x0000000c3200722a */ /* 0x000fe20003fae000 */
[----:B------:R-:W-:Y:S02]  /*3b80*/  @P2 SEL R47, R46, R45, !P3 ;  /* 0x0000002d2e2f2207 */ /* 0x000fe40005800000 */
[----:B------:R-:W-:-:S03]  /*3b90*/  ISETP.NE.AND P3, PT, R44, R43, PT ;  /* 0x0000002b2c00720c */ /* 0x000fc60003f65270 */
[----:B------:R-:W-:Y:S02]  /*3ba0*/  FSEL R12, R50, R12, !P5 ;  /* 0x0000000c320c7208 */ /* 0x000fe40006800000 */
[----:B------:R-:W-:Y:S02]  /*3bb0*/  FSEL R13, R51, R13, !P5 ;  /* 0x0000000d330d7208 */ /* 0x000fe40006800000 */
[----:B------:R-:W-:Y:S02]  /*3bc0*/  SEL R25, R24, R25, P4 ;  /* 0x0000001918197207 */ /* 0x000fe40002000000 */
[----:B------:R-:W-:Y:S01]  /*3bd0*/  SEL R45, R48, R47, !P5 ;  /* 0x0000002f302d7207 */ /* 0x000fe20006800000 */
[----:B--2---:R-:W-:-:S08]  /*3be0*/  DADD R20, R18, R14 ;  /* 0x0000000012147229 */ /* 0x004fd0000000000e */
[----:B---3--:R-:W-:-:S08]  /*3bf0*/  DADD R20, R20, -R16 ;  /* 0x0000000014147229 */ /* 0x008fd00000000810 */
[----:B------:R-:W-:-:S06]  /*3c00*/  DSETP.GEU.AND P2, PT, R20, R12, PT ;  /* 0x0000000c1400722a */ /* 0x000fcc0003f4e000 */
[----:B------:R-:W-:Y:S02]  /*3c10*/  SEL R25, R24, R25, !P2 ;  /* 0x0000001918197207 */ /* 0x000fe40005000000 */
[----:B------:R-:W-:Y:S02]  /*3c20*/  FSEL R20, R20, R12, !P2 ;  /* 0x0000000c14147208 */ /* 0x000fe40005000000 */
[----:B------:R-:W-:Y:S02]  /*3c30*/  FSEL R21, R21, R13, !P2 ;  /* 0x0000000d15157208 */ /* 0x000fe40005000000 */
[----:B------:R-:W-:Y:S02]  /*3c40*/  SEL R45, R44, R45, !P2 ;  /* 0x0000002d2c2d7207 */ /* 0x000fe40005000000 */
[----:B------:R-:W-:Y:S01]  /*3c50*/  SEL R25, R24, R25, !P5 ;  /* 0x0000001918197207 */ /* 0x000fe20006800000 */
[----:B------:R-:W-:Y:S06]  /*3c60*/  @P3 BRA `(.L_x_82) ;  /* 0xfffffff8009c3947 */ /* 0x000fec000383ffff */
[----:B------:R-:W-:Y:S05]  /*3c70*/  BSYNC.RECONVERGENT B6 ;  /* 0x0000000000067941 */ /* 0x000fea0003800200 */
.L_x_81:
[----:B------:R-:W-:-:S07]  /*3c80*/  IMAD.MOV.U32 R44, RZ, RZ, R43 ;  /* 0x000000ffff2c7224 */ /* 0x000fce00078e002b */
.L_x_80:
[----:B------:R-:W-:Y:S05]  /*3c90*/  BSYNC.RECONVERGENT B5 ;  /* 0x0000000000057941 */ /* 0x000fea0003800200 */
.L_x_79:
[----:B------:R-:W-:Y:S05]  /*3ca0*/  @!P1 BRA `(.L_x_78) ;  /* 0x0000000400409947 */ /* 0x000fea0003800000 */
[----:B------:R-:W-:Y:S01]  /*3cb0*/  IADD3 R12, PT, PT, R6, 0x3, RZ ;  /* 0x00000003060c7810 */ /* 0x000fe20007ffe0ff */
[----:B------:R-:W-:Y:S04]  /*3cc0*/  BSSY.RECONVERGENT B5, `(.L_x_83) ;  /* 0x0000034000057945 */ /* 0x000fe80003800200 */
[----:B------:R-:W-:-:S05]  /*3cd0*/  IMAD.IADD R12, R12, 0x1, R27 ;  /* 0x000000010c0c7824 */ /* 0x000fca00078e021b */
[C---:B------:R-:W-:Y:S02]  /*3ce0*/  LOP3.LUT R13, R12.reuse, 0x3, RZ, 0xc0, !PT ;  /* 0x000000030c0d7812 */ /* 0x040fe400078ec0ff */
[----:B------:R-:W-:Y:S02]  /*3cf0*/  LOP3.LUT P2, RZ, R12, 0x1, RZ, 0xc0, !PT ;  /* 0x000000010cff7812 */ /* 0x000fe4000784c0ff */
[----:B------:R-:W-:-:S13]  /*3d00*/  ISETP.NE.AND P3, PT, R13, 0x1, PT ;  /* 0x000000010d00780c */ /* 0x000fda0003f65270 */
[----:B------:R-:W-:Y:S05]  /*3d10*/  @!P3 BRA `(.L_x_84) ;  /* 0x0000000000b8b947 */ /* 0x000fea0003800000 */
[C---:B------:R-:W-:Y:S01]  /*3d20*/  VIADD R46, R44.reuse, 0x1 ;  /* 0x000000012c2e7836 */ /* 0x040fe20000000000 */
[----:B------:R-:W0:Y:S01]  /*3d30*/  LDCU UR4, c[0x3][URZ] ;  /* 0x00c00000ff0477ac */ /* 0x000e220008000800 */
[----:B------:R-:W-:-:S03]  /*3d40*/  IMAD R12, R44, 0x4, R9 ;  /* 0x000000042c0c7824 */ /* 0x000fc600078e0209 */
[----:B------:R-:W-:-:S03]  /*3d50*/  ISETP.NE.AND P3, PT, R46, R26, PT ;  /* 0x0000001a2e00720c */ /* 0x000fc60003f65270 */
[----:B------:R-:W0:Y:S01]  /*3d60*/  LDL.64 R12, [R12] ;  /* 0x000000000c0c7983 */ /* 0x000e220000100a00 */
[----:B--23--:R-:W-:-:S04]  /*3d70*/  SEL R14, R46, RZ, P3 ;  /* 0x000000ff2e0e7207 */ /* 0x00cfc80001800000 */
[----:B------:R-:W-:Y:S02]  /*3d80*/  LEA R23, R14, R9, 0x2 ;  /* 0x000000090e177211 */ /* 0x000fe400078e10ff */
[----:B------:R-:W1:Y:S04]  /*3d90*/  LDC.64 R14, c[0x0][0x380] ;  /* 0x0000e000ff0e7b82 */ /* 0x000e680000000a00 */
[----:B------:R-:W2:Y:S01]  /*3da0*/  LDL R23, [R23] ;  /* 0x0000000017177983 */ /* 0x000ea20000100800 */
[----:B------:R-:W-:-:S05]  /*3db0*/  VIADD R44, R44, 0x2 ;  /* 0x000000022c2c7836 */ /* 0x000fca0000000000 */
[----:B------:R-:W-:-:S04]  /*3dc0*/  ISETP.NE.AND P3, PT, R44, R26, PT ;  /* 0x0000001a2c00720c */ /* 0x000fc80003f65270 */
[----:B------:R-:W-:-:S05]  /*3dd0*/  SEL R16, R44, RZ, P3 ;  /* 0x000000ff2c107207 */ /* 0x000fca0001800000 */
[----:B------:R-:W-:-:S06]  /*3de0*/  IMAD R52, R16, 0x4, R9 ;  /* 0x0000000410347824 */ /* 0x000fcc00078e0209 */
[----:B------:R-:W3:Y:S01]  /*3df0*/  LDL R52, [R52] ;  /* 0x0000000034347983 */ /* 0x000ee20000100800 */
[----:B0-----:R-:W-:-:S04]  /*3e00*/  IMAD R51, R12, UR4, R24 ;  /* 0x000000040c337c24 */ /* 0x001fc8000f8e0218 */
[----:B-1----:R-:W-:-:S05]  /*3e10*/  IMAD.WIDE R50, R51, 0x8, R14 ;  /* 0x0000000833327825 */ /* 0x002fca00078e020e */
[----:B------:R-:W4:Y:S01]  /*3e20*/  LDG.E.64 R18, desc[UR6][R50.64] ;  /* 0x0000000632127981 */ /* 0x000f22000c1e1b00 */
[----:B--2---:R-:W-:-:S04]  /*3e30*/  IMAD R49, R24, UR4, R23 ;  /* 0x0000000418317c24 */ /* 0x004fc8000f8e0217 */
[----:B------:R-:W-:-:S05]  /*3e40*/  IMAD.WIDE R48, R49, 0x8, R14 ;  /* 0x0000000831307825 */ /* 0x000fca00078e020e */
[----:B------:R-:W4:Y:S01]  /*3e50*/  LDG.E.64 R16, desc[UR6][R48.64] ;  /* 0x0000000630107981 */ /* 0x000f22000c1e1b00 */
[----:B------:R-:W-:-:S04]  /*3e60*/  IMAD R23, R12, UR4, R23 ;  /* 0x000000040c177c24 */ /* 0x000fc8000f8e0217 */
[----:B------:R-:W-:-:S06]  /*3e70*/  IMAD.WIDE R22, R23, 0x8, R14 ;  /* 0x0000000817167825 */ /* 0x000fcc00078e020e */
[----:B------:R-:W2:Y:S01]  /*3e80*/  LDG.E.64 R22, desc[UR6][R22.64] ;  /* 0x0000000616167981 */ /* 0x000ea2000c1e1b00 */
[C---:B---3--:R-:W-:Y:S01]  /*3e90*/  IMAD R47, R13.reuse, UR4, R52 ;  /* 0x000000040d2f7c24 */ /* 0x048fe2000f8e0234 */
[----:B----4-:R-:W-:Y:S01]  /*3ea0*/  DADD R16, R18, R16 ;  /* 0x0000000012107229 */ /* 0x010fe20000000010 */
[----:B------:R-:W-:Y:S02]  /*3eb0*/  IMAD R19, R13, UR4, R24 ;  /* 0x000000040d137c24 */ /* 0x000fe4000f8e0218 */
[----:B------:R-:W-:Y:S02]  /*3ec0*/  IMAD R13, R24, UR4, R52 ;  /* 0x00000004180d7c24 */ /* 0x000fe4000f8e0234 */
[----:B------:R-:W-:-:S04]  /*3ed0*/  IMAD.WIDE R18, R19, 0x8, R14 ;  /* 0x0000000813127825 */ /* 0x000fc800078e020e */
[--C-:B------:R-:W-:Y:S02]  /*3ee0*/  IMAD.WIDE R12, R13, 0x8, R14.reuse ;  /* 0x000000080d0c7825 */ /* 0x100fe400078e020e */
[----:B------:R-:W3:Y:S02]  /*3ef0*/  LDG.E.64 R18, desc[UR6][R18.64] ;  /* 0x0000000612127981 */ /* 0x000ee4000c1e1b00 */
[----:B------:R-:W-:Y:S02]  /*3f00*/  IMAD.WIDE R14, R47, 0x8, R14 ;  /* 0x000000082f0e7825 */ /* 0x000fe400078e020e */
[----:B------:R-:W3:Y:S04]  /*3f10*/  LDG.E.64 R12, desc[UR6][R12.64] ;  /* 0x000000060c0c7981 */ /* 0x000ee8000c1e1b00 */
[----:B------:R-:W4:Y:S01]  /*3f20*/  LDG.E.64 R14, desc[UR6][R14.64] ;  /* 0x000000060e0e7981 */ /* 0x000f22000c1e1b00 */
[----:B--2---:R-:W-:-:S08]  /*3f30*/  DADD R16, R16, -R22 ;  /* 0x0000000010107229 */ /* 0x004fd00000000816 */
[----:B------:R-:W-:-:S06]  /*3f40*/  DSETP.GEU.AND P3, PT, R16, R20, PT ;  /* 0x000000141000722a */ /* 0x000fcc0003f6e000 */
[----:B------:R-:W-:Y:S02]  /*3f50*/  FSEL R16, R16, R20, !P3 ;  /* 0x0000001410107208 */ /* 0x000fe40005800000 */
[----:B------:R-:W-:Y:S02]  /*3f60*/  FSEL R17, R17, R21, !P3 ;  /* 0x0000001511117208 */ /* 0x000fe40005800000 */
[----:B------:R-:W-:Y:S01]  /*3f70*/  SEL R45, R46, R45, !P3 ;  /* 0x0000002d2e2d7207 */ /* 0x000fe20005800000 */
[----:B---3--:R-:W-:-:S08]  /*3f80*/  DADD R48, R18, R12 ;  /* 0x0000000012307229 */ /* 0x008fd0000000000c */
[----:B----4-:R-:W-:-:S08]  /*3f90*/  DADD R48, R48, -R14 ;  /* 0x0000000030307229 */ /* 0x010fd0000000080e */
[----:B------:R-:W-:-:S06]  /*3fa0*/  DSETP.GEU.AND P4, PT, R48, R16, PT ;  /* 0x000000103000722a */ /* 0x000fcc0003f8e000 */
[----:B------:R-:W-:Y:S02]  /*3fb0*/  SEL R25, R24, R25, !P4 ;  /* 0x0000001918197207 */ /* 0x000fe40006000000 */
[----:B------:R-:W-:Y:S02]  /*3fc0*/  FSEL R20, R48, R16, !P4 ;  /* 0x0000001030147208 */ /* 0x000fe40006000000 */
[----:B------:R-:W-:Y:S02]  /*3fd0*/  FSEL R21, R49, R17, !P4 ;  /* 0x0000001131157208 */ /* 0x000fe40006000000 */
[----:B------:R-:W-:Y:S02]  /*3fe0*/  SEL R45, R44, R45, !P4 ;  /* 0x0000002d2c2d7207 */ /* 0x000fe40006000000 */
[----:B------:R-:W-:-:S07]  /*3ff0*/  SEL R25, R24, R25, !P3 ;  /* 0x0000001918197207 */ /* 0x000fce0005800000 */
.L_x_84:
[----:B------:R-:W-:Y:S05]  /*4000*/  BSYNC.RECONVERGENT B5 ;  /* 0x0000000000057941 */ /* 0x000fea0003800200 */
.L_x_83:
[----:B------:R-:W-:Y:S05]  /*4010*/  @!P2 BRA `(.L_x_78) ;  /* 0x000000000064a947 */ /* 0x000fea0003800000 */
[C---:B------:R-:W-:Y:S01]  /*4020*/  VIADD R22, R44.reuse, 0x1 ;  /* 0x000000012c167836 */ /* 0x040fe20000000000 */
[----:B------:R-:W-:Y:S01]  /*4030*/  LEA R18, R44, R9, 0x2 ;  /* 0x000000092c127211 */ /* 0x000fe200078e10ff */
[----:B------:R-:W0:Y:S03]  /*4040*/  LDCU UR4, c[0x3][URZ] ;  /* 0x00c00000ff0477ac */ /* 0x000e260008000800 */
[C---:B------:R-:W-:Y:S01]  /*4050*/  ISETP.NE.AND P2, PT, R22.reuse, R26, PT ;  /* 0x0000001a1600720c */ /* 0x040fe20003f45270 */
[----:B------:R-:W0:Y:S03]  /*4060*/  LDL R19, [R18] ;  /* 0x0000000012137983 */ /* 0x000e260000100800 */
[----:B------:R-:W-:-:S05]  /*4070*/  SEL R12, R22, RZ, P2 ;  /* 0x000000ff160c7207 */ /* 0x000fca0001000000 */
[----:B------:R-:W-:Y:S02]  /*4080*/  IMAD R23, R12, 0x4, R9 ;  /* 0x000000040c177824 */ /* 0x000fe400078e0209 */
[----:B------:R-:W1:Y:S04]  /*4090*/  LDC.64 R12, c[0x0][0x380] ;  /* 0x0000e000ff0c7b82 */ /* 0x000e680000000a00 */
[----:B------:R-:W2:Y:S01]  /*40a0*/  LDL R23, [R23] ;  /* 0x0000000017177983 */ /* 0x000ea20000100800 */
[----:B0-----:R-:W-:-:S04]  /*40b0*/  IMAD R17, R19, UR4, R24 ;  /* 0x0000000413117c24 */ /* 0x001fc8000f8e0218 */
[----:B-1----:R-:W-:-:S06]  /*40c0*/  IMAD.WIDE R16, R17, 0x8, R12 ;  /* 0x0000000811107825 */ /* 0x002fcc00078e020c */
[----:B------:R-:W4:Y:S01]  /*40d0*/  LDG.E.64 R16, desc[UR6][R16.64] ;  /* 0x0000000610107981 */ /* 0x000f22000c1e1b00 */
[----:B--23--:R-:W-:-:S04]  /*40e0*/  IMAD R15, R24, UR4, R23 ;  /* 0x00000004180f7c24 */ /* 0x00cfc8000f8e0217 */
[----:B------:R-:W-:-:S04]  /*40f0*/  IMAD.WIDE R14, R15, 0x8, R12 ;  /* 0x000000080f0e7825 */ /* 0x000fc800078e020c */
[----:B------:R-:W-:Y:S02]  /*4100*/  IMAD R19, R19, UR4, R23 ;  /* 0x0000000413137c24 */ /* 0x000fe4000f8e0217 */
[----:B------:R-:W4:Y:S02]  /*4110*/  LDG.E.64 R14, desc[UR6][R14.64] ;  /* 0x000000060e0e7981 */ /* 0x000f24000c1e1b00 */
[----:B------:R-:W-:-:S06]  /*4120*/  IMAD.WIDE R12, R19, 0x8, R12 ;  /* 0x00000008130c7825 */ /* 0x000fcc00078e020c */
[----:B------:R-:W2:Y:S01]  /*4130*/  LDG.E.64 R12, desc[UR6][R12.64] ;  /* 0x000000060c0c7981 */ /* 0x000ea2000c1e1b00 */
[----:B----4-:R-:W-:-:S08]  /*4140*/  DADD R18, R16, R14 ;  /* 0x0000000010127229 */ /* 0x010fd0000000000e */
[----:B--2---:R-:W-:-:S08]  /*4150*/  DADD R18, R18, -R12 ;  /* 0x0000000012127229 */ /* 0x004fd0000000080c */
[----:B------:R-:W-:-:S06]  /*4160*/  DSETP.GEU.AND P2, PT, R18, R20, PT ;  /* 0x000000141200722a */ /* 0x000fcc0003f4e000 */
[----:B------:R-:W-:Y:S02]  /*4170*/  FSEL R20, R18, R20, !P2 ;  /* 0x0000001412147208 */ /* 0x000fe40005000000 */
[----:B------:R-:W-:Y:S02]  /*4180*/  FSEL R21, R19, R21, !P2 ;  /* 0x0000001513157208 */ /* 0x000fe40005000000 */
[----:B------:R-:W-:Y:S02]  /*4190*/  SEL R45, R22, R45, !P2 ;  /* 0x0000002d162d7207 */ /* 0x000fe40005000000 */
[----:B------:R-:W-:-:S07]  /*41a0*/  SEL R25, R24, R25, !P2 ;  /* 0x0000001918197207 */ /* 0x000fce0005000000 */
.L_x_78:
[----:B------:R-:W-:Y:S05]  /*41b0*/  BSYNC.RECONVERGENT B3 ;  /* 0x0000000000037941 */ /* 0x000fea0003800200 */
.L_x_77:
[----:B------:R-:W0:Y:S01]  /*41c0*/  LDC R23, c[0x3][RZ] ;  /* 0x00c00000ff177b82 */ /* 0x000e220000000800 */
[----:B------:R-:W-:-:S05]  /*41d0*/  VIADD R24, R24, 0x1 ;  /* 0x0000000118187836 */ /* 0x000fca0000000000 */
[----:B0-----:R-:W-:-:S13]  /*41e0*/  ISETP.NE.AND P2, PT, R24, R23, PT ;  /* 0x000000171800720c */ /* 0x001fda0003f45270 */
[----:B------:R-:W-:Y:S05]  /*41f0*/  @P2 BRA `(.L_x_85) ;  /* 0xfffffff4000c2947 */ /* 0x000fea000383ffff */
[----:B------:R-:W-:-:S13]  /*4200*/  ISETP.NE.AND P1, PT, R25, -0x1, PT ;  /* 0xffffffff1900780c */ /* 0x000fda0003f25270 */
[----:B------:R-:W-:Y:S05]  /*4210*/  @!P1 BRA `(.L_x_86) ;  /* 0x0000000000c09947 */ /* 0x000fea0003800000 */
[----:B------:R-:W-:Y:S01]  /*4220*/  ISETP.GT.AND P1, PT, R26, R45, PT ;  /* 0x0000002d1a00720c */ /* 0x000fe20003f24270 */
[----:B------:R-:W-:-:S12]  /*4230*/  BSSY.RECONVERGENT B3, `(.L_x_87) ;  /* 0x0000025000037945 */ /* 0x000fd80003800200 */
[----:B------:R-:W-:Y:S05]  /*4240*/  @!P1 BRA `(.L_x_88) ;  /* 0x00000000008c9947 */ /* 0x000fea0003800000 */
[----:B------:R-:W-:Y:S01]  /*4250*/  IMAD.IADD R12, R26, 0x1, -R45 ;  /* 0x000000011a0c7824 */ /* 0x000fe200078e0a2d */
[----:B------:R-:W-:Y:S04]  /*4260*/  BSSY.RECONVERGENT B5, `(.L_x_89) ;  /* 0x0000012000057945 */ /* 0x000fe80003800200 */
[----:B--23--:R-:W-:Y:S02]  /*4270*/  LOP3.LUT P1, R15, R12, 0x3, RZ, 0xc0, !PT ;  /* 0x000000030c0f7812 */ /* 0x00cfe4000782c0ff */
[----:B------:R-:W-:-:S11]  /*4280*/  MOV R12, R26 ;  /* 0x0000001a000c7202 */ /* 0x000fd60000000f00 */
[----:B------:R-:W-:Y:S05]  /*4290*/  @!P1 BRA `(.L_x_90) ;  /* 0x0000000000389947 */ /* 0x000fea0003800000 */
[----:B------:R-:W-:-:S05]  /*42a0*/  IMAD R13, R26, 0x4, R9 ;  /* 0x000000041a0d7824 */ /* 0x000fca00078e0209 */
[----:B------:R-:W2:Y:S01]  /*42b0*/  LDL R14, [R13+-0x4] ;  /* 0xfffffc000d0e7983 */ /* 0x000ea20000100800 */
[----:B------:R-:W-:Y:S01]  /*42c0*/  ISETP.NE.AND P1, PT, R15, 0x1, PT ;  /* 0x000000010f00780c */ /* 0x000fe20003f25270 */
[----:B------:R-:W-:Y:S02]  /*42d0*/  VIADD R12, R26, 0xffffffff ;  /* 0xffffffff1a0c7836 */ /* 0x000fe40000000000 */
[----:B--2---:R0:W-:Y:S10]  /*42e0*/  STL [R13], R14 ;  /* 0x0000000e0d007387 */ /* 0x0041f40000100800 */
[----:B------:R-:W-:Y:S05]  /*42f0*/  @!P1 BRA `(.L_x_90) ;  /* 0x0000000000209947 */ /* 0x000fea0003800000 */
[----:B0-----:R-:W2:Y:S01]  /*4300*/  LDL R14, [R13+-0x8] ;  /* 0xfffff8000d0e7983 */ /* 0x001ea20000100800 */
[----:B------:R-:W-:Y:S02]  /*4310*/  ISETP.NE.AND P1, PT, R15, 0x2, PT ;  /* 0x000000020f00780c */ /* 0x000fe40003f25270 */
[----:B------:R-:W-:Y:S01]  /*4320*/  IADD3 R12, PT, PT, R26, -0x2, RZ ;  /* 0xfffffffe1a0c7810 */ /* 0x000fe20007ffe0ff */
[----:B--2---:R1:W-:Y:S10]  /*4330*/  STL [R13+-0x4], R14 ;  /* 0xfffffc0e0d007387 */ /* 0x0043f40000100800 */
[----:B------:R-:W-:Y:S05]  /*4340*/  @!P1 BRA `(.L_x_90) ;  /* 0x00000000000c9947 */ /* 0x000fea0003800000 */
[----:B-1----:R-:W2:Y:S01]  /*4350*/  LDL R14, [R13+-0xc] ;  /* 0xfffff4000d0e7983 */ /* 0x002ea20000100800 */
[----:B------:R-:W-:-:S03]  /*4360*/  VIADD R12, R26, 0xfffffffd ;  /* 0xfffffffd1a0c7836 */ /* 0x000fc60000000000 */
[----:B--2---:R2:W-:Y:S04]  /*4370*/  STL [R13+-0x8], R14 ;  /* 0xfffff80e0d007387 */ /* 0x0045e80000100800 */
.L_x_90:
[----:B------:R-:W-:Y:S05]  /*4380*/  BSYNC.RECONVERGENT B5 ;  /* 0x0000000000057941 */ /* 0x000fea0003800200 */
.L_x_89:
[----:B------:R-:W-:-:S05]  /*4390*/  IMAD.IADD R42, R42, 0x1, -R45 ;  /* 0x000000012a2a7824 */ /* 0x000fca00078e0a2d */
[----:B------:R-:W-:-:S13]  /*43a0*/  ISETP.GE.U32.AND P1, PT, R42, 0x3, PT ;  /* 0x000000032a00780c */ /* 0x000fda0003f26070 */
[----:B------:R-:W-:Y:S05]  /*43b0*/  @!P1 BRA `(.L_x_88) ;  /* 0x0000000000309947 */ /* 0x000fea0003800000 */
.L_x_91:
[----:B012---:R-:W-:-:S05]  /*43c0*/  LEA R13, R12, R9, 0x2 ;  /* 0x000000090c0d7211 */ /* 0x007fca00078e10ff */
[----:B------:R-:W2:Y:S04]  /*43d0*/  LDL R14, [R13+-0x4] ;  /* 0xfffffc000d0e7983 */ /* 0x000ea80000100800 */
[----:B------:R-:W3:Y:S04]  /*43e0*/  LDL R16, [R13+-0x8] ;  /* 0xfffff8000d107983 */ /* 0x000ee80000100800 */
[----:B------:R-:W4:Y:S04]  /*43f0*/  LDL R18, [R13+-0xc] ;  /* 0xfffff4000d127983 */ /* 0x000f280000100800 */
[----:B------:R-:W5:Y:S01]  /*4400*/  LDL R20, [R13+-0x10] ;  /* 0xfffff0000d147983 */ /* 0x000f620000100800 */
[----:B------:R-:W-:-:S05]  /*4410*/  VIADD R12, R12, 0xfffffffc ;  /* 0xfffffffc0c0c7836 */ /* 0x000fca0000000000 */
[----:B------:R-:W-:Y:S01]  /*4420*/  ISETP.GT.AND P1, PT, R12, R45, PT ;  /* 0x0000002d0c00720c */ /* 0x000fe20003f24270 */
[----:B--2---:R0:W-:Y:S04]  /*4430*/  STL [R13], R14 ;  /* 0x0000000e0d007387 */ /* 0x0041e80000100800 */
[----:B---3--:R0:W-:Y:S04]  /*4440*/  STL [R13+-0x4], R16 ;  /* 0xfffffc100d007387 */ /* 0x0081e80000100800 */
[----:B----4-:R0:W-:Y:S04]  /*4450*/  STL [R13+-0x8], R18 ;  /* 0xfffff8120d007387 */ /* 0x0101e80000100800 */
[----:B-----5:R0:W-:Y:S01]  /*4460*/  STL [R13+-0xc], R20 ;  /* 0xfffff4140d007387 */ /* 0x0201e20000100800 */
[----:B------:R-:W-:Y:S05]  /*4470*/  @P1 BRA `(.L_x_91) ;  /* 0xfffffffc00d01947 */ /* 0x000fea000383ffff */
.L_x_88:
[----:B------:R-:W-:Y:S05]  /*4480*/  BSYNC.RECONVERGENT B3 ;  /* 0x0000000000037941 */ /* 0x000fea0003800200 */
.L_x_87:
[----:B------:R-:W-:Y:S01]  /*4490*/  IMAD R12, R45, 0x4, R9 ;  /* 0x000000042d0c7824 */ /* 0x000fe200078e0209 */
[----:B012---:R-:W-:Y:S01]  /*44a0*/  IADD3 R13, PT, PT, R1, R25, RZ ;  /* 0x00000019010d7210 */ /* 0x007fe20007ffe0ff */
[----:B------:R-:W-:Y:S01]  /*44b0*/  VIADD R26, R26, 0x1 ;  /* 0x000000011a1a7836 */ /* 0x000fe20000000000 */
[----:B------:R-:W-:Y:S01]  /*44c0*/  IADD3 R39, PT, PT, R39, 0x1, RZ ;  /* 0x0000000127277810 */ /* 0x000fe20007ffe0ff */
[----:B------:R-:W-:Y:S01]  /*44d0*/  VIADD R27, R27, 0x1 ;  /* 0x000000011b1b7836 */ /* 0x000fe20000000000 */
[----:B------:R1:W-:Y:S02]  /*44e0*/  STL [R12], R25 ;  /* 0x000000190c007387 */ /* 0x0003e40000100800 */
[----:B------:R-:W-:Y:S02]  /*44f0*/  ISETP.GE.AND P1, PT, R26, R23, PT ;  /* 0x000000171a00720c */ /* 0x000fe40003f26270 */
[----:B------:R1:W-:Y:S11]  /*4500*/  STL.U8 [R13+0x2400], RZ ;  /* 0x002400ff0d007387 */ /* 0x0003f60000100000 */
[----:B-1----:R-:W-:Y:S05]  /*4510*/  @!P1 BRA `(.L_x_92) ;  /* 0xfffffff000209947 */ /* 0x002fea000383ffff */
.L_x_86:
[----:B------:R-:W-:Y:S05]  /*4520*/  BSYNC.RECONVERGENT B4 ;  /* 0x0000000000047941 */ /* 0x000fea0003800200 */
.L_x_76:
[----:B------:R-:W-:Y:S01]  /*4530*/  ISETP.NE.AND P1, PT, R26, R23, PT ;  /* 0x000000171a00720c */ /* 0x000fe20003f25270 */
[----:B------:R-:W-:-:S12]  /*4540*/  BSSY.RECONVERGENT B3, `(.L_x_93) ;  /* 0x00000b1000037945 */ /* 0x000fd80003800200 */
[----:B------:R-:W-:Y:S05]  /*4550*/  @P1 BRA `(.L_x_94) ;  /* 0x0000000800bc1947 */ /* 0x000fea0003800000 */
[----:B------:R-:W-:Y:S01]  /*4560*/  ISETP.GE.U32.AND P1, PT, R23, 0x8, PT ;  /* 0x000000081700780c */ /* 0x000fe20003f26070 */
[----:B------:R-:W-:Y:S01]  /*4570*/  IMAD.MOV.U32 R22, RZ, RZ, RZ ;  /* 0x000000ffff167224 */ /* 0x000fe200078e00ff */
[----:B------:R-:W-:-:S11]  /*4580*/  CS2R R20, SRZ ;  /* 0x0000000000147805 */ /* 0x000fd6000001ff00 */
[----:B------:R-:W-:Y:S05]  /*4590*/  @!P1 BRA `(.L_x_95) ;  /* 0x0000000400449947 */ /* 0x000fea0003800000 */
[----:B------:R-:W-:Y:S01]  /*45a0*/  IMAD.MOV.U32 R22, RZ, RZ, RZ ;  /* 0x000000ffff167224 */ /* 0x000fe200078e00ff */
[----:B------:R-:W-:-:S07]  /*45b0*/  CS2R R20, SRZ ;  /* 0x0000000000147805 */ /* 0x000fce000001ff00 */
.L_x_96:
[C---:B------:R-:W-:Y:S01]  /*45c0*/  IADD3 R12, PT, PT, R22.reuse, 0x1, RZ ;  /* 0x00000001160c7810 */ /* 0x040fe20007ffe0ff */
[C---:B------:R-:W-:Y:S02]  /*45d0*/  VIADD R18, R22.reuse, 0x2 ;  /* 0x0000000216127836 */ /* 0x040fe40000000000 */
[----:B------:R-:W-:Y:S01]  /*45e0*/  IMAD R16, R22, 0x4, R9 ;  /* 0x0000000416107824 */ /* 0x000fe200078e0209 */
[----:B------:R-:W-:Y:S01]  /*45f0*/  ISETP.NE.AND P1, PT, R12, R23, PT ;  /* 0x000000170c00720c */ /* 0x000fe20003f25270 */
[----:B------:R-:W-:-:S03]  /*4600*/  VIADD R24, R22, 0x3 ;  /* 0x0000000316187836 */ /* 0x000fc60000000000 */
[----:B------:R-:W-:Y:S02]  /*4610*/  SEL R12, R12, RZ, P1 ;  /* 0x000000ff0c0c7207 */ /* 0x000fe40000800000 */
[----:B------:R-:W-:Y:S02]  /*4620*/  ISETP.NE.AND P1, PT, R18, R23, PT ;  /* 0x000000171200720c */ /* 0x000fe40003f25270 */
[----:B------:R-:W-:Y:S02]  /*4630*/  LEA R26, R12, R9, 0x2 ;  /* 0x000000090c1a7211 */ /* 0x000fe400078e10ff */
[----:B------:R-:W-:Y:S01]  /*4640*/  SEL R18, R18, RZ, P1 ;  /* 0x000000ff12127207 */ /* 0x000fe20000800000 */
[----:B--23--:R-:W2:Y:S01]  /*4650*/  LDL.128 R12, [R16] ;  /* 0x00000000100c7983 */ /* 0x00cea20000100c00 */
[----:B------:R-:W-:-:S03]  /*4660*/  ISETP.NE.AND P1, PT, R24, R23, PT ;  /* 0x000000171800720c */ /* 0x000fc60003f25270 */
[----:B------:R-:W2:Y:S01]  /*4670*/  LDL R26, [R26] ;  /* 0x000000001a1a7983 */ /* 0x000ea20000100800 */
[--C-:B------:R-:W-:Y:S01]  /*4680*/  IMAD R18, R18, 0x4, R9.reuse ;  /* 0x0000000412127824 */ /* 0x100fe200078e0209 */
[----:B------:R-:W-:Y:S02]  /*4690*/  IADD3 R42, PT, PT, R22, 0x4, RZ ;  /* 0x00000004162a7810 */ /* 0x000fe40007ffe0ff */
[----:B------:R-:W-:Y:S02]  /*46a0*/  SEL R24, R24, RZ, P1 ;  /* 0x000000ff18187207 */ /* 0x000fe40000800000 */
[----:B------:R-:W3:Y:S01]  /*46b0*/  LDL R44, [R18] ;  /* 0x00000000122c7983 */ /* 0x000ee20000100800 */
[----:B------:R-:W-:Y:S01]  /*46c0*/  ISETP.NE.AND P1, PT, R42, R23, PT ;  /* 0x000000172a00720c */ /* 0x000fe20003f25270 */
[----:B------:R-:W-:Y:S02]  /*46d0*/  VIADD R46, R22, 0x5 ;  /* 0x00000005162e7836 */ /* 0x000fe40000000000 */
[----:B------:R-:W-:Y:S01]  /*46e0*/  IMAD R24, R24, 0x4, R9 ;  /* 0x0000000418187824 */ /* 0x000fe200078e0209 */
[----:B------:R-:W-:-:S02]  /*46f0*/  SEL R42, R42, RZ, P1 ;  /* 0x000000ff2a2a7207 */ /* 0x000fc40000800000 */
[----:B------:R-:W-:Y:S01]  /*4700*/  ISETP.NE.AND P1, PT, R46, R23, PT ;  /* 0x000000172e00720c */ /* 0x000fe20003f25270 */
[----:B------:R-:W-:Y:S01]  /*4710*/  VIADD R48, R22, 0x6 ;  /* 0x0000000616307836 */ /* 0x000fe20000000000 */
[----:B------:R0:W4:Y:S01]  /*4720*/  LDL R43, [R24] ;  /* 0x00000000182b7983 */ /* 0x0001220000100800 */
[----:B------:R-:W-:Y:S02]  /*4730*/  LEA R42, R42, R9, 0x2 ;  /* 0x000000092a2a7211 */ /* 0x000fe400078e10ff */
[----:B------:R-:W-:Y:S01]  /*4740*/  SEL R46, R46, RZ, P1 ;  /* 0x000000ff2e2e7207 */ /* 0x000fe20000800000 */
[----:B------:R-:W5:Y:S01]  /*4750*/  LDL.128 R16, [R16+0x10] ;  /* 0x0000100010107983 */ /* 0x000f620000100c00 */
[----:B------:R-:W-:-:S03]  /*4760*/  ISETP.NE.AND P1, PT, R48, R23, PT ;  /* 0x000000173000720c */ /* 0x000fc60003f25270 */
[----:B------:R-:W5:Y:S01]  /*4770*/  LDL R42, [R42] ;  /* 0x000000002a2a7983 */ /* 0x000f620000100800 */
[----:B------:R-:W-:Y:S01]  /*4780*/  IMAD R47, R46, 0x4, R9 ;  /* 0x000000042e2f7824 */ /* 0x000fe200078e0209 */
[----:B------:R-:W-:Y:S02]  /*4790*/  SEL R48, R48, RZ, P1 ;  /* 0x000000ff30307207 */ /* 0x000fe40000800000 */
[----:B------:R-:W-:-:S03]  /*47a0*/  IADD3 R50, PT, PT, R22, 0x7, RZ ;  /* 0x0000000716327810 */ /* 0x000fc60007ffe0ff */
[----:B------:R-:W5:Y:S01]  /*47b0*/  LDL R47, [R47] ;  /* 0x000000002f2f7983 */ /* 0x000f620000100800 */
[----:B------:R-:W-:Y:S01]  /*47c0*/  ISETP.NE.AND P1, PT, R50, R23, PT ;  /* 0x000000173200720c */ /* 0x000fe20003f25270 */
[----:B------:R-:W-:Y:S02]  /*47d0*/  IMAD R46, R48, 0x4, R9 ;  /* 0x00000004302e7824 */ /* 0x000fe400078e0209 */
[----:B------:R-:W-:Y:S01]  /*47e0*/  VIADD R22, R22, 0x8 ;  /* 0x0000000816167836 */ /* 0x000fe20000000000 */
[----:B------:R-:W-:-:S03]  /*47f0*/  SEL R50, R50, RZ, P1 ;  /* 0x000000ff32327207 */ /* 0x000fc60000800000 */
[----:B------:R-:W5:Y:S01]  /*4800*/  LDL R46, [R46] ;  /* 0x000000002e2e7983 */ /* 0x000f620000100800 */
[----:B------:R-:W-:Y:S02]  /*4810*/  ISETP.NE.AND P1, PT, R22, R23, PT ;  /* 0x000000171600720c */ /* 0x000fe40003f25270 */
[----:B------:R-:W-:Y:S02]  /*4820*/  LEA R39, R50, R9, 0x2 ;  /* 0x0000000932277211 */ /* 0x000fe400078e10ff */
[----:B0-----:R-:W-:-:S04]  /*4830*/  SEL R24, R22, RZ, P1 ;  /* 0x000000ff16187207 */ /* 0x001fc80000800000 */
[----:B------:R-:W5:Y:S01]  /*4840*/  LDL R39, [R39] ;  /* 0x0000000027277983 */ /* 0x000f620000100800 */
[----:B------:R-:W-:Y:S02]  /*4850*/  IMAD R48, R24, 0x4, R9 ;  /* 0x0000000418307824 */ /* 0x000fe400078e0209 */
[----:B------:R-:W0:Y:S04]  /*4860*/  LDC.64 R24, c[0x0][0x380] ;  /* 0x0000e000ff187b82 */ /* 0x000e280000000a00 */
[----:B------:R-:W5:Y:S01]  /*4870*/  LDL R48, [R48] ;  /* 0x0000000030307983 */ /* 0x000f620000100800 */
[----:B--2---:R-:W-:-:S04]  /*4880*/  IMAD R27, R12, R23, R26 ;  /* 0x000000170c1b7224 */ /* 0x004fc800078e021a */
[----:B0-----:R-:W-:-:S04]  /*4890*/  IMAD.WIDE R26, R27, 0x8, R24 ;  /* 0x000000081b1a7825 */ /* 0x001fc800078e0218 */
[----:B---3--:R-:W-:Y:S02]  /*48a0*/  IMAD R13, R13, R23, R44 ;  /* 0x000000170d0d7224 */ /* 0x008fe400078e022c */
[----:B------:R-:W2:Y:S02]  /*48b0*/  LDG.E.64 R26, desc[UR6][R26.64] ;  /* 0x000000061a1a7981 */ /* 0x000ea4000c1e1b00 */
[----:B------:R-:W-:-:S04]  /*48c0*/  IMAD.WIDE R12, R13, 0x8, R24 ;  /* 0x000000080d0c7825 */ /* 0x000fc800078e0218 */
[----:B----4-:R-:W-:Y:S02]  /*48d0*/  IMAD R43, R14, R23, R43 ;  /* 0x000000170e2b7224 */ /* 0x010fe400078e022b */
[----:B------:R-:W3:Y:S02]  /*48e0*/  LDG.E.64 R12, desc[UR6][R12.64] ;  /* 0x000000060c0c7981 */ /* 0x000ee4000c1e1b00 */
[----:B------:R-:W-:-:S04]  /*48f0*/  IMAD.WIDE R44, R43, 0x8, R24 ;  /* 0x000000082b2c7825 */ /* 0x000fc800078e0218 */
[----:B-----5:R-:W-:Y:S02]  /*4900*/  IMAD R15, R15, R23, R42 ;  /* 0x000000170f0f7224 */ /* 0x020fe400078e022a */
[----:B------:R-:W4:Y:S02]  /*4910*/  LDG.E.64 R44, desc[UR6][R44.64] ;  /* 0x000000062c2c7981 */ /* 0x000f24000c1e1b00 */
[----:B------:R-:W-:-:S04]  /*4920*/  IMAD.WIDE R42, R15, 0x8, R24 ;  /* 0x000000080f2a7825 */ /* 0x000fc800078e0218 */
[----:B------:R-:W-:Y:S02]  /*4930*/  IMAD R15, R16, R23, R47 ;  /* 0x00000017100f7224 */ /* 0x000fe400078e022f */
[----:B------:R-:W5:Y:S02]  /*4940*/  LDG.E.64 R42, desc[UR6][R42.64] ;  /* 0x000000062a2a7981 */ /* 0x000f64000c1e1b00 */
        /* <DEDUP_REMOVED lines=9> */
[----:B------:R-:W-:-:S06]  /*49e0*/  IMAD.WIDE R18, R19, 0x8, R24 ;  /* 0x0000000813127825 */ /* 0x000fcc00078e0218 */
[----:B------:R-:W5:Y:S01]  /*49f0*/  LDG.E.64 R18, desc[UR6][R18.64] ;  /* 0x0000000612127981 */ /* 0x000f62000c1e1b00 */
[----:B------:R-:W-:Y:S01]  /*4a00*/  ISETP.NE.AND P1, PT, R22, R30, PT ;  /* 0x0000001e1600720c */ /* 0x000fe20003f25270 */
[----:B--2---:R-:W-:-:S08]  /*4a10*/  DADD R26, R26, R20 ;  /* 0x000000001a1a7229 */ /* 0x004fd00000000014 */
[----:B---3--:R-:W-:-:S08]  /*4a20*/  DADD R12, R26, R12 ;  /* 0x000000001a0c7229 */ /* 0x008fd0000000000c */
[----:B----4-:R-:W-:-:S08]  /*4a30*/  DADD R12, R12, R44 ;  /* 0x000000000c0c7229 */ /* 0x010fd0000000002c */
[----:B-----5:R-:W-:-:S08]  /*4a40*/  DADD R12, R12, R42 ;  /* 0x000000000c0c7229 */ /* 0x020fd0000000002a */
[----:B------:R-:W-:-:S08]  /*4a50*/  DADD R12, R12, R14 ;  /* 0x000000000c0c7229 */ /* 0x000fd0000000000e */
[----:B------:R-:W-:-:S08]  /*4a60*/  DADD R12, R12, R46 ;  /* 0x000000000c0c7229 */ /* 0x000fd0000000002e */
[----:B------:R-:W-:-:S08]  /*4a70*/  DADD R12, R12, R16 ;  /* 0x000000000c0c7229 */ /* 0x000fd00000000010 */
[----:B------:R-:W-:Y:S01]  /*4a80*/  DADD R20, R12, R18 ;  /* 0x000000000c147229 */ /* 0x000fe20000000012 */
[----:B------:R-:W-:Y:S10]  /*4a90*/  @P1 BRA `(.L_x_96) ;  /* 0xfffffff800c81947 */ /* 0x000ff4000383ffff */
[----:B------:R-:W-:-:S07]  /*4aa0*/  IMAD.MOV.U32 R22, RZ, RZ, R30 ;  /* 0x000000ffff167224 */ /* 0x000fce00078e001e */
.L_x_95:
[----:B------:R-:W-:-:S13]  /*4ab0*/  ISETP.NE.AND P1, PT, R3, RZ, PT ;  /* 0x000000ff0300720c */ /* 0x000fda0003f25270 */
[----:B------:R-:W-:Y:S05]  /*4ac0*/  @!P1 BRA `(.L_x_97) ;  /* 0x00000004004c9947 */ /* 0x000fea0003800000 */
[----:B------:R-:W-:Y:S02]  /*4ad0*/  IADD3 R12, PT, PT, R3, -0x1, RZ ;  /* 0xffffffff030c7810 */ /* 0x000fe40007ffe0ff */
[----:B------:R-:W-:Y:S02]  /*4ae0*/  ISETP.NE.AND P2, PT, R4, RZ, PT ;  /* 0x000000ff0400720c */ /* 0x000fe40003f45270 */
[----:B------:R-:W-:-:S13]  /*4af0*/  ISETP.GE.U32.AND P1, PT, R12, 0x3, PT ;  /* 0x000000030c00780c */ /* 0x000fda0003f26070 */
[----:B------:R-:W-:Y:S05]  /*4b00*/  @!P1 BRA `(.L_x_98) ;  /* 0x0000000000a09947 */ /* 0x000fea0003800000 */
[C---:B------:R-:W-:Y:S01]  /*4b10*/  VIADD R12, R22.reuse, 0x1 ;  /* 0x00000001160c7836 */ /* 0x040fe20000000000 */
[C---:B------:R-:W-:Y:S01]  /*4b20*/  LEA R26, R22.reuse, R9, 0x2 ;  /* 0x00000009161a7211 */ /* 0x040fe200078e10ff */
[C---:B--23--:R-:W-:Y:S02]  /*4b30*/  VIADD R14, R22.reuse, 0x2 ;  /* 0x00000002160e7836 */ /* 0x04cfe40000000000 */
        /* <DEDUP_REMOVED lines=8> */
[----:B------:R0:W2:Y:S01]  /*4bc0*/  LDL R18, [R16] ;  /* 0x0000000010127983 */ /* 0x0000a20000100800 */
[----:B------:R-:W-:Y:S01]  /*4bd0*/  LEA R19, R14, R9, 0x2 ;  /* 0x000000090e137211 */ /* 0x000fe200078e10ff */
[----:B------:R-:W-:Y:S01]  /*4be0*/  VIADD R22, R22, 0x4 ;  /* 0x0000000416167836 */ /* 0x000fe20000000000 */
[----:B------:R-:W-:Y:S01]  /*4bf0*/  SEL R24, R24, RZ, P1 ;  /* 0x000000ff18187207 */ /* 0x000fe20000800000 */
[----:B------:R-:W3:Y:S04]  /*4c00*/  LDL.64 R14, [R26+0x8] ;  /* 0x000008001a0e7983 */ /* 0x000ee80000100a00 */
[----:B------:R-:W4:Y:S01]  /*4c10*/  LDL R42, [R19] ;  /* 0x00000000132a7983 */ /* 0x000f220000100800 */
[----:B------:R-:W-:Y:S01]  /*4c20*/  IMAD R27, R24, 0x4, R9 ;  /* 0x00000004181b7824 */ /* 0x000fe200078e0209 */
[C---:B------:R-:W-:Y:S01]  /*4c30*/  ISETP.NE.AND P1, PT, R22.reuse, R23, PT ;  /* 0x000000171600720c */ /* 0x040fe20003f25270 */
[----:B0-----:R-:W0:Y:S03]  /*4c40*/  LDC.64 R16, c[0x0][0x380] ;  /* 0x0000e000ff107b82 */ /* 0x001e260000000a00 */
[----:B------:R-:W-:Y:S01]  /*4c50*/  SEL R24, R22, RZ, P1 ;  /* 0x000000ff16187207 */ /* 0x000fe20000800000 */
[----:B------:R-:W3:Y:S03]  /*4c60*/  LDL R27, [R27] ;  /* 0x000000001b1b7983 */ /* 0x000ee60000100800 */
[----:B------:R-:W-:-:S05]  /*4c70*/  LEA R39, R24, R9, 0x2 ;  /* 0x0000000918277211 */ /* 0x000fca00078e10ff */
        /* <DEDUP_REMOVED lines=17> */
.L_x_98:
[----:B------:R-:W-:Y:S05]  /*4d90*/  @!P2 BRA `(.L_x_97) ;  /* 0x000000000098a947 */ /* 0x000fea0003800000 */
[----:B------:R-:W-:Y:S01]  /*4da0*/  VIADD R12, R4, 0xffffffff ;  /* 0xffffffff040c7836 */ /* 0x000fe20000000000 */
[----:B------:R-:W-:-:S04]  /*4db0*/  ISETP.NE.AND P2, PT, R29, RZ, PT ;  /* 0x000000ff1d00720c */ /* 0x000fc80003f45270 */
[----:B------:R-:W-:-:S13]  /*4dc0*/  ISETP.NE.AND P1, PT, R12, RZ, PT ;  /* 0x000000ff0c00720c */ /* 0x000fda0003f25270 */
[----:B------:R-:W-:Y:S05]  /*4dd0*/  @!P1 BRA `(.L_x_99) ;  /* 0x0000000000549947 */ /* 0x000fea0003800000 */
[C---:B------:R-:W-:Y:S01]  /*4de0*/  VIADD R12, R22.reuse, 0x1 ;  /* 0x00000001160c7836 */ /* 0x040fe20000000000 */
[C---:B------:R-:W-:Y:S01]  /*4df0*/  LEA R18, R22.reuse, R9, 0x2 ;  /* 0x0000000916127211 */ /* 0x040fe200078e10ff */
[----:B------:R-:W-:Y:S01]  /*4e00*/  VIADD R22, R22, 0x2 ;  /* 0x0000000216167836 */ /* 0x000fe20000000000 */
[----:B------:R-:W0:Y:S02]  /*4e10*/  LDC.64 R16, c[0x0][0x380] ;  /* 0x0000e000ff107b82 */ /* 0x000e240000000a00 */
[----:B------:R-:W-:-:S04]  /*4e20*/  ISETP.NE.AND P1, PT, R12, R23, PT ;  /* 0x000000170c00720c */ /* 0x000fc80003f25270 */
[----:B------:R-:W-:Y:S02]  /*4e30*/  SEL R12, R12, RZ, P1 ;  /* 0x000000ff0c0c7207 */ /* 0x000fe40000800000 */
[----:B------:R-:W-:-:S03]  /*4e40*/  ISETP.NE.AND P1, PT, R22, R23, PT ;  /* 0x000000171600720c */ /* 0x000fc60003f25270 */
[----:B------:R-:W-:Y:S01]  /*4e50*/  IMAD R19, R12, 0x4, R9 ;  /* 0x000000040c137824 */ /* 0x000fe200078e0209 */
[----:B--23--:R-:W-:Y:S01]  /*4e60*/  SEL R14, R22, RZ, P1 ;  /* 0x000000ff160e7207 */ /* 0x00cfe20000800000 */
[----:B------:R-:W2:Y:S04]  /*4e70*/  LDL.64 R12, [R18] ;  /* 0x00000000120c7983 */ /* 0x000ea80000100a00 */
[----:B------:R-:W2:Y:S01]  /*4e80*/  LDL R19, [R19] ;  /* 0x0000000013137983 */ /* 0x000ea20000100800 */
[----:B------:R-:W-:-:S06]  /*4e90*/  LEA R24, R14, R9, 0x2 ;  /* 0x000000090e187211 */ /* 0x000fcc00078e10ff */
        /* <DEDUP_REMOVED lines=9> */
.L_x_99:
[----:B------:R-:W-:Y:S05]  /*4f30*/  @!P2 BRA `(.L_x_97) ;  /* 0x000000000030a947 */ /* 0x000fea0003800000 */
[C---:B------:R-:W-:Y:S02]  /*4f40*/  VIADD R12, R22.reuse, 0x1 ;  /* 0x00000001160c7836 */ /* 0x040fe40000000000 */
[----:B--23--:R-:W-:-:S03]  /*4f50*/  IMAD R14, R22, 0x4, R9 ;  /* 0x00000004160e7824 */ /* 0x00cfc600078e0209 */
        /* <DEDUP_REMOVED lines=10> */
.L_x_97:
[----:B------:R-:W-:-:S06]  /*5000*/  DSETP.GEU.AND P1, PT, R20, R40, PT ;  /* 0x000000281400722a */ /* 0x000fcc0003f2e000 */
[----:B------:R-:W-:Y:S02]  /*5010*/  FSEL R40, R20, R40, !P1 ;  /* 0x0000002814287208 */ /* 0x000fe40004800000 */
[----:B------:R-:W-:Y:S02]  /*5020*/  FSEL R41, R21, R41, !P1 ;  /* 0x0000002915297208 */ /* 0x000fe40004800000 */
[----:B------:R-:W-:Y:S02]  /*5030*/  SEL R0, R38, R0, !P1 ;  /* 0x0000000026007207 */ /* 0x000fe40004800000 */
[----:B------:R-:W-:-:S07]  /*5040*/  SEL R11, R37, R11, !P1 ;  /* 0x0000000b250b7207 */ /* 0x000fce0004800000 */
.L_x_94:
[----:B------:R-:W-:Y:S05]  /*5050*/  BSYNC.RECONVERGENT B3 ;  /* 0x0000000000037941 */ /* 0x000fea0003800200 */
.L_x_93:
[----:B------:R-:W-:Y:S01]  /*5060*/  VIADD R37, R37, 0x1 ;  /* 0x0000000125257836 */ /* 0x000fe20000000000 */
[----:B------:R-:W-:Y:S01]  /*5070*/  IADD3 R36, PT, PT, R36, 0x1, RZ ;  /* 0x0000000124247810 */ /* 0x000fe20007ffe0ff */
[----:B------:R-:W-:Y:S02]  /*5080*/  VIADD R12, R10, 0x3 ;  /* 0x000000030a0c7836 */ /* 0x000fe40000000000 */
[----:B------:R-:W-:-:S03]  /*5090*/  VIADD R35, R35, 0x1 ;  /* 0x0000000123237836 */ /* 0x000fc60000000000 */
[----:B------:R-:W-:-:S13]  /*50a0*/  ISETP.NE.AND P1, PT, R37, R12, PT ;  /* 0x0000000c2500720c */ /* 0x000fda0003f25270 */
[----:B------:R-:W-:Y:S05]  /*50b0*/  @P1 BRA `(.L_x_100) ;  /* 0xffffffd400081947 */ /* 0x000fea000383ffff */
.L_x_51:
[----:B------:R-:W-:Y:S05]  /*50c0*/  BSYNC.RECONVERGENT B2 ;  /* 0x0000000000027941 */ /* 0x000fea0003800200 */
.L_x_50:
[----:B------:R-:W0:Y:S01]  /*50d0*/  LDCU UR4, c[0x3][URZ] ;  /* 0x00c00000ff0477ac */ /* 0x000e220008000800 */
[----:B------:R-:W-:Y:S01]  /*50e0*/  VIADD R38, R38, 0x1 ;  /* 0x0000000126267836 */ /* 0x000fe20000000000 */
[----:B0-----:R-:W-:-:S04]  /*50f0*/  MOV R13, UR4 ;  /* 0x00000004000d7c02 */ /* 0x001fc80008000f00 */
[----:B------:R-:W-:-:S13]  /*5100*/  ISETP.NE.AND P1, PT, R38, R13, PT ;  /* 0x0000000d2600720c */ /* 0x000fda0003f25270 */
[----:B------:R-:W-:Y:S05]  /*5110*/  @P1 BRA `(.L_x_101) ;  /* 0xffffffd000d01947 */ /* 0x000fea000383ffff */
.L_x_48:
[----:B------:R-:W-:Y:S05]  /*5120*/  BSYNC.RECONVERGENT B0 ;  /* 0x0000000000007941 */ /* 0x000fea0003800200 */
.L_x_12:
[----:B------:R-:W-:-:S13]  /*5130*/  ISETP.NE.AND P0, PT, R0, -0x1, PT ;  /* 0xffffffff0000780c */ /* 0x000fda0003f05270 */
[----:B------:R-:W-:Y:S05]  /*5140*/  @!P0 BRA `(.L_x_102) ;  /* 0x0000000000c88947 */ /* 0x000fea0003800000 */
[----:B------:R-:W-:Y:S01]  /*5150*/  ISETP.GT.AND P0, PT, R32, R11, PT ;  /* 0x0000000b2000720c */ /* 0x000fe20003f04270 */
[----:B------:R-:W-:-:S12]  /*5160*/  BSSY.RECONVERGENT B0, `(.L_x_103) ;  /* 0x0000024000007945 */ /* 0x000fd80003800200 */
[----:B------:R-:W-:Y:S05]  /*5170*/  @!P0 BRA `(.L_x_104) ;  /* 0x0000000000888947 */ /* 0x000fea0003800000 */
[----:B------:R-:W-:Y:S01]  /*5180*/  IMAD.IADD R12, R32, 0x1, -R11 ;  /* 0x00000001200c7824 */ /* 0x000fe200078e0a0b */
[----:B------:R-:W-:Y:S04]  /*5190*/  BSSY.RECONVERGENT B2, `(.L_x_105) ;  /* 0x0000011000027945 */ /* 0x000fe80003800200 */
[----:B--23--:R-:W-:-:S13]  /*51a0*/  LOP3.LUT P0, R14, R12, 0x3, RZ, 0xc0, !PT ;  /* 0x000000030c0e7812 */ /* 0x00cfda000780c0ff */
[----:B------:R-:W-:Y:S05]  /*51b0*/  @!P0 BRA `(.L_x_106) ;  /* 0x0000000000388947 */ /* 0x000fea0003800000 */
[----:B------:R-:W-:-:S05]  /*51c0*/  IMAD R12, R32, 0x4, R1 ;  /* 0x00000004200c7824 */ /* 0x000fca00078e0201 */
[----:B------:R-:W2:Y:S01]  /*51d0*/  LDL R15, [R12+-0x4] ;  /* 0xfffffc000c0f7983 */ /* 0x000ea20000100800 */
[----:B------:R-:W-:Y:S02]  /*51e0*/  ISETP.NE.AND P0, PT, R14, 0x1, PT ;  /* 0x000000010e00780c */ /* 0x000fe40003f05270 */
[----:B------:R-:W-:Y:S01]  /*51f0*/  MOV R32, R28 ;  /* 0x0000001c00207202 */ /* 0x000fe20000000f00 */
[----:B--2---:R0:W-:Y:S10]  /*5200*/  STL [R12], R15 ;  /* 0x0000000f0c007387 */ /* 0x0041f40000100800 */
[----:B------:R-:W-:Y:S05]  /*5210*/  @!P0 BRA `(.L_x_106) ;  /* 0x0000000000208947 */ /* 0x000fea0003800000 */
[----:B0-----:R-:W2:Y:S01]  /*5220*/  LDL R15, [R12+-0x8] ;  /* 0xfffff8000c0f7983 */ /* 0x001ea20000100800 */
[----:B------:R-:W-:Y:S01]  /*5230*/  ISETP.NE.AND P0, PT, R14, 0x2, PT ;  /* 0x000000020e00780c */ /* 0x000fe20003f05270 */
[----:B------:R-:W-:Y:S02]  /*5240*/  IMAD.MOV.U32 R32, RZ, RZ, R10 ;  /* 0x000000ffff207224 */ /* 0x000fe400078e000a */
[----:B--2---:R1:W-:Y:S10]  /*5250*/  STL [R12+-0x4], R15 ;  /* 0xfffffc0f0c007387 */ /* 0x0043f40000100800 */
[----:B------:R-:W-:Y:S05]  /*5260*/  @!P0 BRA `(.L_x_106) ;  /* 0x00000000000c8947 */ /* 0x000fea0003800000 */
[----:B-1----:R-:W2:Y:S01]  /*5270*/  LDL R15, [R12+-0xc] ;  /* 0xfffff4000c0f7983 */ /* 0x002ea20000100800 */
[----:B------:R-:W-:-:S03]  /*5280*/  VIADD R32, R10, 0xffffffff ;  /* 0xffffffff0a207836 */ /* 0x000fc60000000000 */
[----:B--2---:R2:W-:Y:S04]  /*5290*/  STL [R12+-0x8], R15 ;  /* 0xfffff80f0c007387 */ /* 0x0045e80000100800 */
.L_x_106:
[----:B------:R-:W-:Y:S05]  /*52a0*/  BSYNC.RECONVERGENT B2 ;  /* 0x0000000000027941 */ /* 0x000fea0003800200 */
.L_x_105:
[----:B012---:R-:W-:-:S04]  /*52b0*/  IADD3 R12, PT, PT, R28, -R11, RZ ;  /* 0x8000000b1c0c7210 */ /* 0x007fc80007ffe0ff */
[----:B------:R-:W-:-:S13]  /*52c0*/  ISETP.GE.U32.AND P0, PT, R12, 0x3, PT ;  /* 0x000000030c00780c */ /* 0x000fda0003f06070 */
[----:B------:R-:W-:Y:S05]  /*52d0*/  @!P0 BRA `(.L_x_104) ;  /* 0x0000000000308947 */ /* 0x000fea0003800000 */
.L_x_107:
[----:B0-----:R-:W-:-:S05]  /*52e0*/  IMAD R12, R32, 0x4, R1 ;  /* 0x00000004200c7824 */ /* 0x001fca00078e0201 */
        /* <DEDUP_REMOVED lines=11> */
.L_x_104:
[----:B------:R-:W-:Y:S05]  /*53a0*/  BSYNC.RECONVERGENT B0 ;  /* 0x0000000000007941 */ /* 0x000fea0003800200 */
.L_x_103:
[----:B------:R-:W-:Y:S01]  /*53b0*/  LEA R11, R11, R1, 0x2 ;  /* 0x000000010b0b7211 */ /* 0x000fe200078e10ff */
[----:B0-----:R-:W-:Y:S01]  /*53c0*/  IMAD.IADD R12, R1, 0x1, R0 ;  /* 0x00000001010c7824 */ /* 0x001fe200078e0200 */
[----:B------:R-:W-:Y:S01]  /*53d0*/  IADD3 R8, PT, PT, R8, 0x1, RZ ;  /* 0x0000000108087810 */ /* 0x000fe20007ffe0ff */
[----:B------:R-:W-:Y:S02]  /*53e0*/  VIADD R10, R10, 0x3 ;  /* 0x000000030a0a7836 */ /* 0x000fe40000000000 */
[----:B------:R0:W-:Y:S01]  /*53f0*/  STL [R11], R0 ;  /* 0x000000000b007387 */ /* 0x0001e20000100800 */
[----:B------:R-:W-:Y:S02]  /*5400*/  VIADD R7, R7, 0x1 ;  /* 0x0000000107077836 */ /* 0x000fe40000000000 */
[----:B------:R-:W-:Y:S01]  /*5410*/  ISETP.NE.AND P0, PT, R10, R13, PT ;  /* 0x0000000d0a00720c */ /* 0x000fe20003f05270 */
[----:B------:R0:W-:Y:S01]  /*5420*/  STL.U8 [R12+0x1000], RZ ;  /* 0x001000ff0c007387 */ /* 0x0001e20000100000 */
[----:B------:R-:W-:-:S11]  /*5430*/  VIADD R6, R6, 0x1 ;  /* 0x0000000106067836 */ /* 0x000fd60000000000 */
[----:B0-----:R-:W-:Y:S05]  /*5440*/  @P0 BRA `(.L_x_108) ;  /* 0xffffffb0005c0947 */ /* 0x001fea000383ffff */
[----:B------:R-:W0:Y:S02]  /*5450*/  LDCU UR4, c[0x3][URZ] ;  /* 0x00c00000ff0477ac */ /* 0x000e240008000800 */
[----:B0-----:R-:W-:-:S07]  /*5460*/  MOV R32, UR4 ;  /* 0x0000000400207c02 */ /* 0x001fce0008000f00 */
.L_x_102:
[----:B------:R-:W-:Y:S05]  /*5470*/  BSYNC.RECONVERGENT B1 ;  /* 0x0000000000017941 */ /* 0x000fea0003800200 */
.L_x_11:
[----:B------:R-:W-:-:S13]  /*5480*/  ISETP.NE.AND P0, PT, R32, R13, PT ;  /* 0x0000000d2000720c */ /* 0x000fda0003f05270 */
[----:B------:R-:W-:Y:S05]  /*5490*/  @P0 BRA `(.L_x_109) ;  /* 0x0000001c00280947 */ /* 0x000fea0003800000 */
[----:B------:R-:W-:-:S13]  /*54a0*/  ISETP.GE.AND P0, PT, R13, 0x1, PT ;  /* 0x000000010d00780c */ /* 0x000fda0003f06270 */
[----:B------:R-:W-:Y:S05]  /*54b0*/  @!P0 BRA `(.L_x_110) ;  /* 0x0000001c00108947 */ /* 0x000fea0003800000 */
[C---:B------:R-:W-:Y:S01]  /*54c0*/  ISETP.GE.U32.AND P1, PT, R13.reuse, 0x8, PT ;  /* 0x000000080d00780c */ /* 0x040fe20003f26070 */
[----:B------:R-:W-:Y:S01]  /*54d0*/  BSSY.RECONVERGENT B0, `(.L_x_111) ;  /* 0x0000094000007945 */ /* 0x000fe20003800200 */
[----:B------:R-:W-:Y:S01]  /*54e0*/  LOP3.LUT R29, R13, 0x7, RZ, 0xc0, !PT ;  /* 0x000000070d1d7812 */ /* 0x000fe200078ec0ff */
[----:B------:R-:W-:Y:S01]  /*54f0*/  IMAD.MOV.U32 R0, RZ, RZ, RZ ;  /* 0x000000ffff007224 */ /* 0x000fe200078e00ff */
[----:B--23--:R-:W-:Y:S02]  /*5500*/  CS2R R14, SRZ ;  /* 0x00000000000e7805 */ /* 0x00cfe4000001ff00 */
[----:B------:R-:W-:-:S07]  /*5510*/  ISETP.NE.AND P0, PT, R29, RZ, PT ;  /* 0x000000ff1d00720c */ /* 0x000fce0003f05270 */
[----:B------:R-:W-:Y:S06]  /*5520*/  @!P1 BRA `(.L_x_112) ;  /* 0x0000000800389947 */ /* 0x000fec0003800000 */
[----:B------:R-:W2:Y:S01]  /*5530*/  I2F.U32.RP R4, R13 ;  /* 0x0000000d00047306 */ /* 0x000ea20000209000 */
[----:B0-----:R-:W0:Y:S01]  /*5540*/  LDC.64 R2, c[0x0][0x380] ;  /* 0x0000e000ff027b82 */ /* 0x001e220000000a00 */
[----:B------:R-:W-:Y:S01]  /*5550*/  IMAD.MOV.U32 R20, RZ, RZ, RZ ;  /* 0x000000ffff147224 */ /* 0x000fe200078e00ff */
[----:B------:R-:W-:Y:S01]  /*5560*/  ISETP.NE.U32.AND P1, PT, R13, RZ, PT ;  /* 0x000000ff0d00720c */ /* 0x000fe20003f25070 */
[----:B------:R-:W-:Y:S01]  /*5570*/  VIADD R12, R1, 0x10 ;  /* 0x00000010010c7836 */ /* 0x000fe20000000000 */
[----:B------:R-:W-:Y:S02]  /*5580*/  LOP3.LUT R22, RZ, R13, RZ, 0x33, !PT ;  /* 0x0000000dff167212 */ /* 0x000fe400078e33ff */
[----:B------:R-:W-:Y:S01]  /*5590*/  CS2R R14, SRZ ;  /* 0x00000000000e7805 */ /* 0x000fe2000001ff00 */
[----:B--2---:R-:W1:Y:S02]  /*55a0*/  MUFU.RCP R4, R4 ;  /* 0x0000000400047308 */ /* 0x004e640000001000 */
[----:B-1----:R-:W-:-:S06]  /*55b0*/  VIADD R5, R4, 0xffffffe ;  /* 0x0ffffffe04057836 */ /* 0x002fcc0000000000 */
[----:B------:R-:W1:Y:S02]  /*55c0*/  F2I.FTZ.U32.TRUNC.NTZ R21, R5 ;  /* 0x0000000500157305 */ /* 0x000e64000021f000 */
[----:B-1----:R-:W-:-:S05]  /*55d0*/  IADD3 R0, PT, PT, RZ, -R21, RZ ;  /* 0x80000015ff007210 */ /* 0x002fca0007ffe0ff */
[----:B------:R-:W-:Y:S01]  /*55e0*/  IMAD R7, R0, R13, RZ ;  /* 0x0000000d00077224 */ /* 0x000fe200078e02ff */
[----:B------:R-:W-:-:S03]  /*55f0*/  LOP3.LUT R0, R13, 0x7ffffff8, RZ, 0xc0, !PT ;  /* 0x7ffffff80d007812 */ /* 0x000fc600078ec0ff */
[----:B------:R-:W-:-:S04]  /*5600*/  IMAD.HI.U32 R20, R21, R7, R20 ;  /* 0x0000000715147227 */ /* 0x000fc800078e0014 */
[----:B------:R-:W-:Y:S02]  /*5610*/  HFMA2 R21, -RZ, RZ, 0, 2.384185791015625e-07 ;  /* 0x00000004ff157431 */ /* 0x000fe400000001ff */
[----:B0-----:R-:W-:-:S07]  /*5620*/  IMAD.MOV R23, RZ, RZ, -R0 ;  /* 0x000000ffff177224 */ /* 0x001fce00078e0a00 */
.L_x_113:
[C---:B------:R-:W-:Y:S01]  /*5630*/  VIADD R4, R21.reuse, 0xfffffffd ;  /* 0xfffffffd15047836 */ /* 0x040fe20000000000 */
[C---:B------:R-:W-:Y:S01]  /*5640*/  IADD3 R6, PT, PT, R21.reuse, -0x2, RZ ;  /* 0xfffffffe15067810 */ /* 0x040fe20007ffe0ff */
[----:B------:R-:W-:Y:S02]  /*5650*/  VIADD R7, R21, 0xffffffff ;  /* 0xffffffff15077836 */ /* 0x000fe40000000000 */
[----:B------:R-:W-:-:S04]  /*5660*/  IMAD.HI.U32 R5, R20, R4, RZ ;  /* 0x0000000414057227 */ /* 0x000fc800078e00ff */
[----:B------:R-:W-:Y:S02]  /*5670*/  IMAD.MOV R8, RZ, RZ, -R5 ;  /* 0x000000ffff087224 */ /* 0x000fe400078e0a05 */
[----:B------:R-:W-:-:S04]  /*5680*/  IMAD.HI.U32 R5, R20, R6, RZ ;  /* 0x0000000614057227 */ /* 0x000fc800078e00ff */
[----:B------:R-:W-:Y:S01]  /*5690*/  IMAD R4, R13, R8, R4 ;  /* 0x000000080d047224 */ /* 0x000fe200078e0204 */
[----:B------:R-:W-:Y:S01]  /*56a0*/  IADD3 R8, PT, PT, -R5, RZ, RZ ;  /* 0x000000ff05087210 */ /* 0x000fe20007ffe1ff */
[----:B------:R-:W-:-:S03]  /*56b0*/  IMAD.HI.U32 R5, R20, R7, RZ ;  /* 0x0000000714057227 */ /* 0x000fc600078e00ff */
[----:B------:R-:W-:Y:S01]  /*56c0*/  ISETP.GE.U32.AND P2, PT, R4, R13, PT ;  /* 0x0000000d0400720c */ /* 0x000fe20003f46070 */
[----:B------:R-:W-:Y:S02]  /*56d0*/  IMAD R6, R13, R8, R6 ;  /* 0x000000080d067224 */ /* 0x000fe400078e0206 */
[----:B------:R-:W-:Y:S02]  /*56e0*/  IMAD.MOV R18, RZ, RZ, -R5 ;  /* 0x000000ffff127224 */ /* 0x000fe400078e0a05 */
[----:B------:R-:W-:Y:S01]  /*56f0*/  IMAD.HI.U32 R5, R20, R21, RZ ;  /* 0x0000001514057227 */ /* 0x000fe200078e00ff */
[----:B------:R-:W-:-:S03]  /*5700*/  ISETP.GE.U32.AND P3, PT, R6, R13, PT ;  /* 0x0000000d0600720c */ /* 0x000fc60003f66070 */
[----:B------:R-:W-:Y:S01]  /*5710*/  IMAD R18, R13, R18, R7 ;  /* 0x000000120d127224 */ /* 0x000fe200078e0207 */
[C---:B------:R-:W-:Y:S01]  /*5720*/  IADD3 R7, PT, PT, R21.reuse, 0x2, RZ ;  /* 0x0000000215077810 */ /* 0x040fe20007ffe0ff */
[----:B------:R-:W-:Y:S02]  /*5730*/  IMAD.MOV R24, RZ, RZ, -R5 ;  /* 0x000000ffff187224 */ /* 0x000fe400078e0a05 */
[-C--:B------:R-:W-:Y:S01]  /*5740*/  @P2 IADD3 R4, PT, PT, R4, -R13.reuse, RZ ;  /* 0x8000000d04042210 */ /* 0x080fe20007ffe0ff */
[----:B------:R-:W-:Y:S01]  /*5750*/  VIADD R8, R21, 0x1 ;  /* 0x0000000115087836 */ /* 0x000fe20000000000 */
[-C--:B------:R-:W-:Y:S01]  /*5760*/  ISETP.GE.U32.AND P6, PT, R18, R13.reuse, PT ;  /* 0x0000000d1200720c */ /* 0x080fe20003fc6070 */
[----:B------:R-:W-:Y:S01]  /*5770*/  IMAD R24, R13, R24, R21 ;  /* 0x000000180d187224 */ /* 0x000fe200078e0215 */
[----:B------:R-:W-:Y:S01]  /*5780*/  ISETP.GE.U32.AND P2, PT, R4, R13, PT ;  /* 0x0000000d0400720c */ /* 0x000fe20003f46070 */
[----:B------:R-:W-:-:S03]  /*5790*/  IMAD.HI.U32 R5, R20, R8, RZ ;  /* 0x0000000814057227 */ /* 0x000fc600078e00ff */
[----:B------:R-:W-:Y:S01]  /*57a0*/  ISETP.GE.U32.AND P4, PT, R24, R13, PT ;  /* 0x0000000d1800720c */ /* 0x000fe20003f86070 */
[----:B------:R-:W-:Y:S02]  /*57b0*/  @P3 IMAD.IADD R6, R6, 0x1, -R13 ;  /* 0x0000000106063824 */ /* 0x000fe400078e0a0d */
[----:B------:R-:W-:Y:S02]  /*57c0*/  IMAD.MOV R5, RZ, RZ, -R5 ;  /* 0x000000ffff057224 */ /* 0x000fe400078e0a05 */
[----:B------:R-:W-:Y:S01]  /*57d0*/  IMAD.HI.U32 R9, R20, R7, RZ ;  /* 0x0000000714097227 */ /* 0x000fe200078e00ff */
[----:B------:R-:W-:-:S03]  /*57e0*/  ISETP.GE.U32.AND P5, PT, R6, R13, PT ;  /* 0x0000000d0600720c */ /* 0x000fc60003fa6070 */
[----:B------:R-:W-:Y:S01]  /*57f0*/  IMAD R26, R13, R5, R8 ;  /* 0x000000050d1a7224 */ /* 0x000fe200078e0208 */
[----:B------:R-:W-:Y:S01]  /*5800*/  IADD3 R28, PT, PT, -R9, RZ, RZ ;  /* 0x000000ff091c7210 */ /* 0x000fe20007ffe1ff */
[--C-:B------:R-:W-:Y:S01]  /*5810*/  @P6 IMAD.IADD R18, R18, 0x1, -R13.reuse ;  /* 0x0000000112126824 */ /* 0x100fe200078e0a0d */
[C---:B------:R-:W-:Y:S01]  /*5820*/  IADD3 R5, PT, PT, R21.reuse, 0x4, RZ ;  /* 0x0000000415057810 */ /* 0x040fe20007ffe0ff */
[----:B------:R-:W-:Y:S01]  /*5830*/  @P2 IMAD.IADD R4, R4, 0x1, -R13 ;  /* 0x0000000104042824 */ /* 0x000fe200078e0a0d */
[-C--:B------:R-:W-:Y:S01]  /*5840*/  ISETP.GE.U32.AND P2, PT, R26, R13.reuse, PT ;  /* 0x0000000d1a00720c */ /* 0x080fe20003f46070 */
[----:B------:R-:W-:Y:S01]  /*5850*/  VIADD R10, R21, 0x3 ;  /* 0x00000003150a7836 */ /* 0x000fe20000000000 */
[-C--:B------:R-:W-:Y:S01]  /*5860*/  ISETP.GE.U32.AND P3, PT, R18, R13.reuse, PT ;  /* 0x0000000d1200720c */ /* 0x080fe20003f66070 */
[----:B------:R-:W-:Y:S01]  /*5870*/  IMAD R28, R13, R28, R7 ;  /* 0x0000001c0d1c7224 */ /* 0x000fe200078e0207 */
[----:B------:R-:W-:Y:S01]  /*5880*/  SEL R4, R22, R4, !P1 ;  /* 0x0000000416047207 */ /* 0x000fe20004800000 */
[----:B------:R-:W-:Y:S01]  /*5890*/  IMAD.HI.U32 R11, R20, R10, RZ ;  /* 0x0000000a140b7227 */ /* 0x000fe200078e00ff */
[----:B------:R-:W-:-:S03]  /*58a0*/  @P5 IADD3 R6, PT, PT, R6, -R13, RZ ;  /* 0x8000000d06065210 */ /* 0x000fc60007ffe0ff */
[----:B------:R-:W-:Y:S01]  /*58b0*/  @P4 IMAD.IADD R24, R24, 0x1, -R13 ;  /* 0x0000000118184824 */ /* 0x000fe200078e0a0d */
[-C--:B------:R-:W-:Y:S01]  /*58c0*/  ISETP.GE.U32.AND P5, PT, R28, R13.reuse, PT ;  /* 0x0000000d1c00720c */ /* 0x080fe20003fa6070 */
[----:B------:R-:W-:Y:S02]  /*58d0*/  IMAD.MOV R11, RZ, RZ, -R11 ;  /* 0x000000ffff0b7224 */ /* 0x000fe400078e0a0b */
[----:B------:R-:W-:Y:S01]  /*58e0*/  IMAD R4, R4, 0x4, R1 ;  /* 0x0000000404047824 */ /* 0x000fe200078e0201 */
[----:B------:R-:W-:Y:S01]  /*58f0*/  ISETP.GE.U32.AND P4, PT, R24, R13, PT ;  /* 0x0000000d1800720c */ /* 0x000fe20003f86070 */
[----:B------:R-:W-:Y:S01]  /*5900*/  IMAD.HI.U32 R7, R20, R5, RZ ;  /* 0x0000000514077227 */ /* 0x000fe200078e00ff */
[----:B------:R-:W-:Y:S02]  /*5910*/  SEL R6, R22, R6, !P1 ;  /* 0x0000000616067207 */ /* 0x000fe40004800000 */
[----:B------:R-:W2:Y:S01]  /*5920*/  LDL R16, [R4] ;  /* 0x0000000004107983 */ /* 0x000ea20000100800 */
[----:B------:R-:W-:Y:S01]  /*5930*/  IMAD R32, R13, R11, R10 ;  /* 0x0000000b0d207224 */ /* 0x000fe200078e020a */
[----:B------:R-:W-:Y:S01]  /*5940*/  @P2 IADD3 R26, PT, PT, R26, -R13, RZ ;  /* 0x8000000d1a1a2210 */ /* 0x000fe20007ffe0ff */
[----:B------:R-:W-:Y:S01]  /*5950*/  IMAD.MOV R36, RZ, RZ, -R7 ;  /* 0x000000ffff247224 */ /* 0x000fe200078e0a07 */
[----:B------:R-:W2:Y:S01]  /*5960*/  LDL.128 R8, [R12+-0x10] ;  /* 0xfffff0000c087983 */ /* 0x000ea20000100c00 */
[----:B------:R-:W-:-:S02]  /*5970*/  @P3 IMAD.IADD R18, R18, 0x1, -R13 ;  /* 0x0000000112123824 */ /* 0x000fc400078e0a0d */
[----:B------:R-:W-:Y:S01]  /*5980*/  IMAD R6, R6, 0x4, R1 ;  /* 0x0000000406067824 */ /* 0x000fe200078e0201 */
[-C--:B------:R-:W-:Y:S01]  /*5990*/  ISETP.GE.U32.AND P2, PT, R32, R13.reuse, PT ;  /* 0x0000000d2000720c */ /* 0x080fe20003f46070 */
[----:B------:R-:W-:Y:S01]  /*59a0*/  IMAD R36, R13, R36, R5 ;  /* 0x000000240d247224 */ /* 0x000fe200078e0205 */
[-C--:B------:R-:W-:Y:S02]  /*59b0*/  ISETP.GE.U32.AND P3, PT, R26, R13.reuse, PT ;  /* 0x0000000d1a00720c */ /* 0x080fe40003f66070 */
[----:B------:R-:W-:Y:S01]  /*59c0*/  SEL R18, R22, R18, !P1 ;  /* 0x0000001216127207 */ /* 0x000fe20004800000 */
[----:B------:R-:W3:Y:S01]  /*59d0*/  LDL R34, [R6] ;  /* 0x0000000006227983 */ /* 0x000ee20000100800 */
[-C--:B------:R-:W-:Y:S01]  /*59e0*/  @P5 IADD3 R28, PT, PT, R28, -R13.reuse, RZ ;  /* 0x8000000d1c1c5210 */ /* 0x080fe20007ffe0ff */
[----:B------:R-:W-:Y:S01]  /*59f0*/  @P4 IMAD.IADD R24, R24, 0x1, -R13 ;  /* 0x0000000118184824 */ /* 0x000fe200078e0a0d */
[-C--:B------:R-:W-:Y:S01]  /*5a00*/  ISETP.GE.U32.AND P5, PT, R36, R13.reuse, PT ;  /* 0x0000000d2400720c */ /* 0x080fe20003fa6070 */
[----:B------:R-:W-:Y:S01]  /*5a10*/  IMAD R18, R18, 0x4, R1 ;  /* 0x0000000412127824 */ /* 0x000fe200078e0201 */
[----:B------:R-:W-:-:S02]  /*5a20*/  ISETP.GE.U32.AND P4, PT, R28, R13, PT ;  /* 0x0000000d1c00720c */ /* 0x000fc40003f86070 */
[----:B------:R-:W-:Y:S01]  /*5a30*/  SEL R24, R22, R24, !P1 ;  /* 0x0000001816187207 */ /* 0x000fe20004800000 */
[----:B------:R-:W4:Y:S01]  /*5a40*/  LDL.128 R4, [R12] ;  /* 0x000000000c047983 */ /* 0x000f220000100c00 */
[-C--:B------:R-:W-:Y:S01]  /*5a50*/  @P2 IADD3 R32, PT, PT, R32, -R13.reuse, RZ ;  /* 0x8000000d20202210 */ /* 0x080fe20007ffe0ff */
[----:B------:R-:W-:Y:S02]  /*5a60*/  @P3 IMAD.IADD R26, R26, 0x1, -R13 ;  /* 0x000000011a1a3824 */ /* 0x000fe400078e0a0d */
[----:B------:R-:W5:Y:S01]  /*5a70*/  LDL R19, [R18] ;  /* 0x0000000012137983 */ /* 0x000f620000100800 */
[----:B------:R-:W-:Y:S01]  /*5a80*/  IMAD R24, R24, 0x4, R1 ;  /* 0x0000000418187824 */ /* 0x000fe200078e0201 */
[-C--:B------:R-:W-:Y:S02]  /*5a90*/  ISETP.GE.U32.AND P2, PT, R32, R13.reuse, PT ;  /* 0x0000000d2000720c */ /* 0x080fe40003f46070 */
[----:B------:R-:W-:Y:S02]  /*5aa0*/  SEL R26, R22, R26, !P1 ;  /* 0x0000001a161a7207 */ /* 0x000fe40004800000 */
[----:B------:R-:W-:Y:S01]  /*5ab0*/  @P5 IADD3 R36, PT, PT, R36, -R13, RZ ;  /* 0x8000000d24245210 */ /* 0x000fe20007ffe0ff */
[----:B------:R0:W4:Y:S01]  /*5ac0*/  LDL R30, [R24] ;  /* 0x00000000181e7983 */ /* 0x0001220000100800 */
[----:B------:R-:W-:-:S02]  /*5ad0*/  @P4 IMAD.IADD R28, R28, 0x1, -R13 ;  /* 0x000000011c1c4824 */ /* 0x000fc400078e0a0d */
[----:B------:R-:W-:Y:S01]  /*5ae0*/  ISETP.GE.U32.AND P3, PT, R36, R13, PT ;  /* 0x0000000d2400720c */ /* 0x000fe20003f66070 */
[----:B------:R-:W-:Y:S02]  /*5af0*/  IMAD R17, R26, 0x4, R1 ;  /* 0x000000041a117824 */ /* 0x000fe400078e0201 */
[----:B------:R-:W-:-:S03]  /*5b00*/  SEL R28, R22, R28, !P1 ;  /* 0x0000001c161c7207 */ /* 0x000fc60004800000 */
[----:B------:R3:W4:Y:S01]  /*5b10*/  LDL R18, [R17] ;  /* 0x0000000011127983 */ /* 0x0007220000100800 */
[----:B------:R-:W-:Y:S01]  /*5b20*/  @P2 IADD3 R32, PT, PT, R32, -R13, RZ ;  /* 0x8000000d20202210 */ /* 0x000fe20007ffe0ff */
[----:B------:R-:W-:-:S03]  /*5b30*/  IMAD R28, R28, 0x4, R1 ;  /* 0x000000041c1c7824 */ /* 0x000fc600078e0201 */
[----:B------:R-:W-:Y:S02]  /*5b40*/  SEL R32, R22, R32, !P1 ;  /* 0x0000002016207207 */ /* 0x000fe40004800000 */
[----:B------:R-:W-:Y:S01]  /*5b50*/  @P3 IMAD.IADD R36, R36, 0x1, -R13 ;  /* 0x0000000124243824 */ /* 0x000fe200078e0a0d */
[----:B------:R-:W4:Y:S01]  /*5b60*/  LDL R28, [R28] ;  /* 0x000000001c1c7983 */ /* 0x000f220000100800 */
[----:B0-----:R-:W-:-:S03]  /*5b70*/  LEA R24, R32, R1, 0x2 ;  /* 0x0000000120187211 */ /* 0x001fc600078e10ff */
[----:B------:R-:W-:-:S03]  /*5b80*/  SEL R36, R22, R36, !P1 ;  /* 0x0000002416247207 */ /* 0x000fc60004800000 */
[----:B------:R-:W4:Y:S02]  /*5b90*/  LDL R24, [R24] ;  /* 0x0000000018187983 */ /* 0x000f240000100800 */
[----:B------:R-:W-:-:S06]  /*5ba0*/  IMAD R26, R36, 0x4, R1 ;  /* 0x00000004241a7824 */ /* 0x000fcc00078e0201 */
[----:B------:R-:W4:Y:S01]  /*5bb0*/  LDL R26, [R26] ;  /* 0x000000001a1a7983 */ /* 0x000f220000100800 */
[----:B--2---:R-:W-:-:S04]  /*5bc0*/  IMAD R33, R8, R13, R16 ;  /* 0x0000000d08217224 */ /* 0x004fc800078e0210 */
[----:B------:R-:W-:-:S04]  /*5bd0*/  IMAD.WIDE R32, R33, 0x8, R2 ;  /* 0x0000000821207825 */ /* 0x000fc800078e0202 */
[----:B---3--:R-:W-:Y:S02]  /*5be0*/  IMAD R17, R9, R13, R34 ;  /* 0x0000000d09117224 */ /* 0x008fe400078e0222 */
[----:B------:R0:W2:Y:S02]  /*5bf0*/  LDG.E.64 R8, desc[UR6][R32.64] ;  /* 0x0000000620087981 */ /* 0x0000a4000c1e1b00 */
[----:B------:R-:W-:-:S06]  /*5c00*/  IMAD.WIDE R16, R17, 0x8, R2 ;  /* 0x0000000811107825 */ /* 0x000fcc00078e0202 */
[----:B------:R-:W3:Y:S01]  /*5c10*/  LDG.E.64 R16, desc[UR6][R16.64] ;  /* 0x0000000610107981 */ /* 0x000ee2000c1e1b00 */
[----:B-----5:R-:W-:-:S04]  /*5c20*/  IMAD R19, R10, R13, R19 ;  /* 0x0000000d0a137224 */ /* 0x020fc800078e0213 */
[----:B------:R-:W-:-:S04]  /*5c30*/  IMAD.WIDE R34, R19, 0x8, R2 ;  /* 0x0000000813227825 */ /* 0x000fc800078e0202 */
[----:B----4-:R-:W-:Y:S02]  /*5c40*/  IMAD R37, R11, R13, R30 ;  /* 0x0000000d0b257224 */ /* 0x010fe400078e021e */
[----:B------:R-:W4:Y:S02]  /*5c50*/  LDG.E.64 R10, desc[UR6][R34.64] ;  /* 0x00000006220a7981 */ /* 0x000f24000c1e1b00 */
[----:B------:R-:W-:-:S04]  /*5c60*/  IMAD.WIDE R36, R37, 0x8, R2 ;  /* 0x0000000825247825 */ /* 0x000fc800078e0202 */
[----:B------:R-:W-:Y:S02]  /*5c70*/  IMAD R39, R4, R13, R18 ;  /* 0x0000000d04277224 */ /* 0x000fe400078e0212 */
[----:B------:R-:W5:Y:S02]  /*5c80*/  LDG.E.64 R18, desc[UR6][R36.64] ;  /* 0x0000000624127981 */ /* 0x000f64000c1e1b00 */
[----:B------:R-:W-:-:S04]  /*5c90*/  IMAD.WIDE R38, R39, 0x8, R2 ;  /* 0x0000000827267825 */ /* 0x000fc800078e0202 */
[----:B0-----:R-:W-:Y:S02]  /*5ca0*/  IMAD R33, R5, R13, R28 ;  /* 0x0000000d05217224 */ /* 0x001fe400078e021c */
        /* <DEDUP_REMOVED lines=9> */
[----:B------:R-:W-:-:S05]  /*5d40*/  VIADD R23, R23, 0x8 ;  /* 0x0000000817177836 */ /* 0x000fca0000000000 */
[----:B------:R-:W-:Y:S01]  /*5d50*/  ISETP.NE.AND P2, PT, R23, RZ, PT ;  /* 0x000000ff1700720c */ /* 0x000fe20003f45270 */
[----:B------:R-:W-:Y:S01]  /*5d60*/  VIADD R21, R21, 0x8 ;  /* 0x0000000815157836 */ /* 0x000fe20000000000 */
[----:B------:R-:W-:Y:S01]  /*5d70*/  IADD3 R12, PT, PT, R12, 0x20, RZ ;  /* 0x000000200c0c7810 */ /* 0x000fe20007ffe0ff */
        /* <DEDUP_REMOVED lines=9> */
.L_x_112:
[----:B------:R-:W-:Y:S05]  /*5e10*/  BSYNC.RECONVERGENT B0 ;  /* 0x0000000000007941 */ /* 0x000fea0003800200 */
.L_x_111:
[----:B------:R-:W-:Y:S04]  /*5e20*/  BSSY.RECONVERGENT B0, `(.L_x_114) ;  /* 0x00000bc000007945 */ /* 0x000fe80003800200 */
[----:B------:R-:W-:Y:S05]  /*5e30*/  @!P0 BRA `(.L_x_115) ;  /* 0x0000000800e88947 */ /* 0x000fea0003800000 */
[----:B------:R-:W-:Y:S01]  /*5e40*/  ISETP.GE.U32.AND P1, PT, R29, 0x4, PT ;  /* 0x000000041d00780c */ /* 0x000fe20003f26070 */
[----:B------:R-:W-:Y:S01]  /*5e50*/  BSSY.RECONVERGENT B1, `(.L_x_116) ;  /* 0x000005d000017945 */ /* 0x000fe20003800200 */
[----:B-1----:R-:W-:-:S04]  /*5e60*/  LOP3.LUT R10, R13, 0x3, RZ, 0xc0, !PT ;  /* 0x000000030d0a7812 */ /* 0x002fc800078ec0ff */
[----:B------:R-:W-:-:S07]  /*5e70*/  ISETP.NE.AND P0, PT, R10, RZ, PT ;  /* 0x000000ff0a00720c */ /* 0x000fce0003f05270 */
[----:B------:R-:W-:Y:S06]  /*5e80*/  @!P1 BRA `(.L_x_117) ;  /* 0x0000000400649947 */ /* 0x000fec0003800000 */
[----:B------:R-:W-:Y:S01]  /*5e90*/  IABS R12, R13 ;  /* 0x0000000d000c7213 */ /* 0x000fe20000000000 */
[C---:B------:R-:W-:Y:S02]  /*5ea0*/  VIADD R4, R0.reuse, 0x1 ;  /* 0x0000000100047836 */ /* 0x040fe40000000000 */
[C---:B------:R-:W-:Y:S01]  /*5eb0*/  VIADD R7, R0.reuse, 0x2 ;  /* 0x0000000200077836 */ /* 0x040fe20000000000 */
[----:B------:R-:W1:Y:S01]  /*5ec0*/  I2F.RP R5, R12 ;  /* 0x0000000c00057306 */ /* 0x000e620000209400 */
[C---:B------:R-:W-:Y:S01]  /*5ed0*/  VIADD R18, R0.reuse, 0x3 ;  /* 0x0000000300127836 */ /* 0x040fe20000000000 */
[----:B------:R-:W-:Y:S01]  /*5ee0*/  IABS R8, R4 ;  /* 0x0000000400087213 */ /* 0x000fe20000000000 */
[C---:B------:R-:W-:Y:S01]  /*5ef0*/  IMAD R6, R0.reuse, 0x4, R1 ;  /* 0x0000000400067824 */ /* 0x040fe200078e0201 */
[----:B------:R-:W-:Y:S01]  /*5f00*/  IABS R11, R7 ;  /* 0x00000007000b7213 */ /* 0x000fe20000000000 */
[----:B------:R-:W-:Y:S01]  /*5f10*/  VIADD R0, R0, 0x4 ;  /* 0x0000000400007836 */ /* 0x000fe20000000000 */
[----:B------:R-:W-:-:S02]  /*5f20*/  IABS R16, R18 ;  /* 0x0000001200107213 */ /* 0x000fc40000000000 */
[----:B------:R-:W-:Y:S02]  /*5f30*/  ISETP.GE.AND P3, PT, R4, RZ, PT ;  /* 0x000000ff0400720c */ /* 0x000fe40003f66270 */
[----:B------:R-:W-:Y:S01]  /*5f40*/  IABS R17, R0 ;  /* 0x0000000000117213 */ /* 0x000fe20000000000 */
[----:B-1----:R-:W0:Y:S02]  /*5f50*/  MUFU.RCP R5, R5 ;  /* 0x0000000500057308 */ /* 0x002e240000001000 */
[----:B0-----:R-:W-:-:S06]  /*5f60*/  VIADD R2, R5, 0xffffffe ;  /* 0x0ffffffe05027836 */ /* 0x001fcc0000000000 */
[----:B------:R0:W1:Y:S02]  /*5f70*/  F2I.FTZ.U32.TRUNC.NTZ R3, R2 ;  /* 0x0000000200037305 */ /* 0x000064000021f000 */
[----:B0-----:R-:W-:Y:S02]  /*5f80*/  MOV R2, RZ ;  /* 0x000000ff00027202 */ /* 0x001fe40000000f00 */
[----:B-1----:R-:W-:-:S05]  /*5f90*/  IADD3 R9, PT, PT, RZ, -R3, RZ ;  /* 0x80000003ff097210 */ /* 0x002fca0007ffe0ff */
[----:B------:R-:W-:-:S04]  /*5fa0*/  IMAD R9, R9, R12, RZ ;  /* 0x0000000c09097224 */ /* 0x000fc800078e02ff */
[----:B------:R-:W-:-:S06]  /*5fb0*/  IMAD.HI.U32 R3, R3, R9, R2 ;  /* 0x0000000903037227 */ /* 0x000fcc00078e0002 */
[----:B------:R-:W-:-:S04]  /*5fc0*/  IMAD.HI.U32 R2, R3, R8, RZ ;  /* 0x0000000803027227 */ /* 0x000fc800078e00ff */
[----:B------:R-:W-:Y:S01]  /*5fd0*/  IMAD.HI.U32 R5, R3, R11, RZ ;  /* 0x0000000b03057227 */ /* 0x000fe200078e00ff */
[----:B------:R-:W-:-:S03]  /*5fe0*/  IADD3 R9, PT, PT, -R2, RZ, RZ ;  /* 0x000000ff02097210 */ /* 0x000fc60007ffe1ff */
[----:B------:R-:W-:Y:S02]  /*5ff0*/  IMAD.MOV R5, RZ, RZ, -R5 ;  /* 0x000000ffff057224 */ /* 0x000fe400078e0a05 */
[----:B------:R-:W-:Y:S02]  /*6000*/  IMAD R2, R12, R9, R8 ;  /* 0x000000090c027224 */ /* 0x000fe400078e0208 */
[----:B------:R-:W-:-:S03]  /*6010*/  IMAD.HI.U32 R8, R3, R16, RZ ;  /* 0x0000001003087227 */ /* 0x000fc600078e00ff */
[C---:B------:R-:W-:Y:S01]  /*6020*/  ISETP.GT.U32.AND P1, PT, R12.reuse, R2, PT ;  /* 0x000000020c00720c */ /* 0x040fe20003f24070 */
[----:B------:R-:W-:Y:S01]  /*6030*/  IMAD R5, R12, R5, R11 ;  /* 0x000000050c057224 */ /* 0x000fe200078e020b */
[----:B------:R-:W-:Y:S01]  /*6040*/  IADD3 R9, PT, PT, -R8, RZ, RZ ;  /* 0x000000ff08097210 */ /* 0x000fe20007ffe1ff */
[----:B------:R-:W-:-:S03]  /*6050*/  IMAD.HI.U32 R3, R3, R17, RZ ;  /* 0x0000001103037227 */ /* 0x000fc600078e00ff */
[C---:B------:R-:W-:Y:S01]  /*6060*/  ISETP.GT.U32.AND P2, PT, R12.reuse, R5, PT ;  /* 0x000000050c00720c */ /* 0x040fe20003f44070 */
[----:B------:R-:W-:Y:S01]  /*6070*/  IMAD R8, R12, R9, R16 ;  /* 0x000000090c087224 */ /* 0x000fe200078e0210 */
[----:B------:R-:W-:Y:S01]  /*6080*/  LOP3.LUT R16, RZ, R13, RZ, 0x33, !PT ;  /* 0x0000000dff107212 */ /* 0x000fe200078e33ff */
[----:B------:R-:W-:-:S03]  /*6090*/  IMAD.MOV R3, RZ, RZ, -R3 ;  /* 0x000000ffff037224 */ /* 0x000fc600078e0a03 */
[----:B------:R-:W-:Y:S01]  /*60a0*/  ISETP.GT.U32.AND P5, PT, R12, R8, PT ;  /* 0x000000080c00720c */ /* 0x000fe20003fa4070 */
[----:B------:R-:W-:Y:S02]  /*60b0*/  @!P1 IMAD.IADD R2, R2, 0x1, -R12 ;  /* 0x0000000102029824 */ /* 0x000fe400078e0a0c */
[----:B------:R-:W-:-:S03]  /*60c0*/  IMAD R11, R12, R3, R17 ;  /* 0x000000030c0b7224 */ /* 0x000fc600078e0211 */
[C---:B------:R-:W-:Y:S02]  /*60d0*/  ISETP.GT.U32.AND P4, PT, R12.reuse, R2, PT ;  /* 0x000000020c00720c */ /* 0x040fe40003f84070 */
[----:B------:R-:W-:Y:S02]  /*60e0*/  @!P2 IADD3 R5, PT, PT, R5, -R12, RZ ;  /* 0x8000000c0505a210 */ /* 0x000fe40007ffe0ff */
[C---:B------:R-:W-:Y:S02]  /*60f0*/  ISETP.GT.U32.AND P1, PT, R12.reuse, R11, PT ;  /* 0x0000000b0c00720c */ /* 0x040fe40003f24070 */
[----:B------:R-:W-:Y:S01]  /*6100*/  ISETP.GT.U32.AND P2, PT, R12, R5, PT ;  /* 0x000000050c00720c */ /* 0x000fe20003f44070 */
[----:B------:R-:W-:Y:S01]  /*6110*/  @!P5 IMAD.IADD R8, R8, 0x1, -R12 ;  /* 0x000000010808d824 */ /* 0x000fe200078e0a0c */
[----:B------:R-:W-:-:S04]  /*6120*/  ISETP.GE.AND P5, PT, R7, RZ, PT ;  /* 0x000000ff0700720c */ /* 0x000fc80003fa6270 */
[----:B------:R-:W-:Y:S01]  /*6130*/  ISETP.GT.U32.AND P6, PT, R12, R8, PT ;  /* 0x000000080c00720c */ /* 0x000fe20003fc4070 */
[----:B------:R-:W-:Y:S01]  /*6140*/  @!P4 IMAD.IADD R2, R2, 0x1, -R12 ;  /* 0x000000010202c824 */ /* 0x000fe200078e0a0c */
[----:B------:R-:W-:-:S03]  /*6150*/  ISETP.NE.AND P4, PT, R13, RZ, PT ;  /* 0x000000ff0d00720c */ /* 0x000fc60003f85270 */
[----:B------:R-:W-:Y:S01]  /*6160*/  @!P1 IADD3 R11, PT, PT, R11, -R12, RZ ;  /* 0x8000000c0b0b9210 */ /* 0x000fe20007ffe0ff */
[----:B------:R-:W-:Y:S01]  /*6170*/  @!P3 IMAD.MOV R2, RZ, RZ, -R2 ;  /* 0x000000ffff02b224 */ /* 0x000fe200078e0a02 */
[----:B------:R-:W-:Y:S01]  /*6180*/  ISETP.GE.AND P1, PT, R18, RZ, PT ;  /* 0x000000ff1200720c */ /* 0x000fe20003f26270 */
[----:B------:R-:W-:Y:S01]  /*6190*/  @!P2 IMAD.IADD R5, R5, 0x1, -R12 ;  /* 0x000000010505a824 */ /* 0x000fe200078e0a0c */
[----:B------:R-:W-:Y:S01]  /*61a0*/  ISETP.GT.U32.AND P2, PT, R12, R11, PT ;  /* 0x0000000b0c00720c */ /* 0x000fe20003f44070 */
[----:B------:R-:W2:Y:S01]  /*61b0*/  LDL.64 R18, [R6+0x8] ;  /* 0x0000080006127983 */ /* 0x000ea20000100a00 */
[----:B------:R-:W-:Y:S01]  /*61c0*/  SEL R2, R16, R2, !P4 ;  /* 0x0000000210027207 */ /* 0x000fe20006000000 */
[----:B------:R-:W-:Y:S01]  /*61d0*/  @!P5 IMAD.MOV R5, RZ, RZ, -R5 ;  /* 0x000000ffff05d224 */ /* 0x000fe200078e0a05 */
[----:B------:R-:W-:Y:S02]  /*61e0*/  @!P6 IADD3 R8, PT, PT, R8, -R12, RZ ;  /* 0x8000000c0808e210 */ /* 0x000fe40007ffe0ff */
[----:B------:R-:W-:Y:S01]  /*61f0*/  ISETP.GE.AND P3, PT, R0, RZ, PT ;  /* 0x000000ff0000720c */ /* 0x000fe20003f66270 */
[----:B------:R-:W-:Y:S01]  /*6200*/  IMAD R4, R2, 0x4, R1 ;  /* 0x0000000402047824 */ /* 0x000fe200078e0201 */
[----:B------:R-:W-:Y:S01]  /*6210*/  MOV R9, R8 ;  /* 0x0000000800097202 */ /* 0x000fe20000000f00 */
[----:B------:R-:W3:Y:S01]  /*6220*/  LDL.64 R2, [R6] ;  /* 0x0000000006027983 */ /* 0x000ee20000100a00 */
[----:B------:R-:W-:-:S03]  /*6230*/  SEL R8, R16, R5, !P4 ;  /* 0x0000000510087207 */ /* 0x000fc60006000000 */
[----:B------:R-:W3:Y:S01]  /*6240*/  LDL R4, [R4] ;  /* 0x0000000004047983 */ /* 0x000ee20000100800 */
[----:B------:R-:W-:Y:S01]  /*6250*/  @!P2 IMAD.IADD R11, R11, 0x1, -R12 ;  /* 0x000000010b0ba824 */ /* 0x000fe200078e0a0c */
[----:B------:R-:W-:Y:S01]  /*6260*/  LEA R7, R8, R1, 0x2 ;  /* 0x0000000108077211 */ /* 0x000fe200078e10ff */
[----:B------:R-:W-:Y:S02]  /*6270*/  @!P1 IMAD.MOV R9, RZ, RZ, -R9 ;  /* 0x000000ffff099224 */ /* 0x000fe400078e0a09 */
[----:B------:R-:W-:Y:S02]  /*6280*/  IMAD.MOV.U32 R5, RZ, RZ, R11 ;  /* 0x000000ffff057224 */ /* 0x000fe400078e000b */
[----:B------:R-:W4:Y:S01]  /*6290*/  LDL R12, [R7] ;  /* 0x00000000070c7983 */ /* 0x000f220000100800 */
[----:B------:R-:W-:Y:S01]  /*62a0*/  SEL R8, R16, R9, !P4 ;  /* 0x0000000910087207 */ /* 0x000fe20006000000 */
[----:B------:R-:W-:-:S03]  /*62b0*/  @!P3 IMAD.MOV R5, RZ, RZ, -R5 ;  /* 0x000000ffff05b224 */ /* 0x000fc600078e0a05 */
[----:B------:R-:W-:Y:S02]  /*62c0*/  LEA R11, R8, R1, 0x2 ;  /* 0x00000001080b7211 */ /* 0x000fe400078e10ff */
[----:B------:R-:W-:-:S04]  /*62d0*/  SEL R8, R16, R5, !P4 ;  /* 0x0000000510087207 */ /* 0x000fc80006000000 */
[----:B------:R-:W2:Y:S01]  /*62e0*/  LDL R11, [R11] ;  /* 0x000000000b0b7983 */ /* 0x000ea20000100800 */
[----:B------:R-:W-:Y:S02]  /*62f0*/  IMAD R16, R8, 0x4, R1 ;  /* 0x0000000408107824 */ /* 0x000fe400078e0201 */
[----:B------:R-:W0:Y:S04]  /*6300*/  LDC.64 R8, c[0x0][0x380] ;  /* 0x0000e000ff087b82 */ /* 0x000e280000000a00 */
[----:B------:R-:W5:Y:S01]  /*6310*/  LDL R16, [R16] ;  /* 0x0000000010107983 */ /* 0x000f620000100800 */
[----:B---3--:R-:W-:-:S04]  /*6320*/  IMAD R5, R2, R13, R4 ;  /* 0x0000000d02057224 */ /* 0x008fc800078e0204 */
[----:B0-----:R-:W-:-:S04]  /*6330*/  IMAD.WIDE R4, R5, 0x8, R8 ;  /* 0x0000000805047825 */ /* 0x001fc800078e0208 */
[----:B----4-:R-:W-:Y:S02]  /*6340*/  IMAD R3, R3, R13, R12 ;  /* 0x0000000d03037224 */ /* 0x010fe400078e020c */
[----:B------:R-:W3:Y:S02]  /*6350*/  LDG.E.64 R4, desc[UR6][R4.64] ;  /* 0x0000000604047981 */ /* 0x000ee4000c1e1b00 */
[----:B------:R-:W-:-:S04]  /*6360*/  IMAD.WIDE R2, R3, 0x8, R8 ;  /* 0x0000000803027825 */ /* 0x000fc800078e0208 */
[----:B--2---:R-:W-:Y:S02]  /*6370*/  IMAD R7, R18, R13, R11 ;  /* 0x0000000d12077224 */ /* 0x004fe400078e020b */
[----:B------:R-:W2:Y:S02]  /*6380*/  LDG.E.64 R2, desc[UR6][R2.64] ;  /* 0x0000000602027981 */ /* 0x000ea4000c1e1b00 */
[----:B------:R-:W-:-:S04]  /*6390*/  IMAD.WIDE R6, R7, 0x8, R8 ;  /* 0x0000000807067825 */ /* 0x000fc800078e0208 */
[----:B-----5:R-:W-:Y:S02]  /*63a0*/  IMAD R11, R19, R13, R16 ;  /* 0x0000000d130b7224 */ /* 0x020fe400078e0210 */
[----:B------:R-:W4:Y:S02]  /*63b0*/  LDG.E.64 R6, desc[UR6][R6.64] ;  /* 0x0000000606067981 */ /* 0x000f24000c1e1b00 */
[----:B------:R-:W-:-:S06]  /*63c0*/  IMAD.WIDE R8, R11, 0x8, R8 ;  /* 0x000000080b087825 */ /* 0x000fcc00078e0208 */
[----:B------:R-:W5:Y:S01]  /*63d0*/  LDG.E.64 R8, desc[UR6][R8.64] ;  /* 0x0000000608087981 */ /* 0x000f62000c1e1b00 */
[----:B---3--:R-:W-:-:S08]  /*63e0*/  DADD R14, R14, R4 ;  /* 0x000000000e0e7229 */ /* 0x008fd00000000004 */
[----:B--2---:R-:W-:-:S08]  /*63f0*/  DADD R14, R14, R2 ;  /* 0x000000000e0e7229 */ /* 0x004fd00000000002 */
[----:B----4-:R-:W-:-:S08]  /*6400*/  DADD R14, R14, R6 ;  /* 0x000000000e0e7229 */ /* 0x010fd00000000006 */
[----:B-----5:R-:W-:-:S11]  /*6410*/  DADD R14, R14, R8 ;  /* 0x000000000e0e7229 */ /* 0x020fd60000000008 */
.L_x_117:
[----:B------:R-:W-:Y:S05]  /*6420*/  BSYNC.RECONVERGENT B1 ;  /* 0x0000000000017941 */ /* 0x000fea0003800200 */
.L_x_116:
[----:B------:R-:W-:Y:S05]  /*6430*/  @!P0 BRA `(.L_x_115) ;  /* 0x0000000400688947 */ /* 0x000fea0003800000 */
[----:B------:R-:W-:Y:S01]  /*6440*/  ISETP.NE.AND P1, PT, R10, 0x1, PT ;  /* 0x000000010a00780c */ /* 0x000fe20003f25270 */
[----:B------:R-:W-:Y:S01]  /*6450*/  BSSY.RECONVERGENT B1, `(.L_x_118) ;  /* 0x0000037000017945 */ /* 0x000fe20003800200 */
[----:B0-----:R-:W-:-:S04]  /*6460*/  LOP3.LUT R2, R13, 0x1, RZ, 0xc0, !PT ;  /* 0x000000010d027812 */ /* 0x001fc800078ec0ff */
[----:B------:R-:W-:-:S07]  /*6470*/  ISETP.NE.U32.AND P0, PT, R2, 0x1, PT ;  /* 0x000000010200780c */ /* 0x000fce0003f05070 */
[----:B------:R-:W-:Y:S06]  /*6480*/  @!P1 BRA `(.L_x_119) ;  /* 0x0000000000cc9947 */ /* 0x000fec0003800000 */
[----:B------:R-:W-:Y:S01]  /*6490*/  IABS R5, R13 ;  /* 0x0000000d00057213 */ /* 0x000fe20000000000 */
[C---:B------:R-:W-:Y:S02]  /*64a0*/  VIADD R4, R0.reuse, 0x1 ;  /* 0x0000000100047836 */ /* 0x040fe40000000000 */
[C---:B------:R-:W-:Y:S01]  /*64b0*/  IMAD R10, R0.reuse, 0x4, R1 ;  /* 0x00000004000a7824 */ /* 0x040fe200078e0201 */
[----:B------:R-:W0:Y:S01]  /*64c0*/  I2F.RP R6, R5 ;  /* 0x0000000500067306 */ /* 0x000e220000209400 */
[----:B------:R-:W-:Y:S02]  /*64d0*/  IADD3 R0, PT, PT, R0, 0x2, RZ ;  /* 0x0000000200007810 */ /* 0x000fe40007ffe0ff */
[----:B------:R-:W-:Y:S02]  /*64e0*/  IABS R9, R4 ;  /* 0x0000000400097213 */ /* 0x000fe40000000000 */
[----:B------:R-:W-:Y:S01]  /*64f0*/  ISETP.GE.AND P4, PT, R0, RZ, PT ;  /* 0x000000ff0000720c */ /* 0x000fe20003f86270 */
[----:B------:R-:W2:Y:S02]  /*6500*/  LDL.64 R10, [R10] ;  /* 0x000000000a0a7983 */ /* 0x000ea40000100a00 */
[----:B0-----:R-:W0:Y:S02]  /*6510*/  MUFU.RCP R6, R6 ;  /* 0x0000000600067308 */ /* 0x001e240000001000 */
[----:B0-----:R-:W-:Y:S01]  /*6520*/  VIADD R2, R6, 0xffffffe ;  /* 0x0ffffffe06027836 */ /* 0x001fe20000000000 */
[----:B------:R-:W-:-:S05]  /*6530*/  IABS R6, R0 ;  /* 0x0000000000067213 */ /* 0x000fca0000000000 */
[----:B------:R0:W1:Y:S02]  /*6540*/  F2I.FTZ.U32.TRUNC.NTZ R3, R2 ;  /* 0x0000000200037305 */ /* 0x000064000021f000 */
[----:B0-----:R-:W-:Y:S01]  /*6550*/  IMAD.MOV.U32 R2, RZ, RZ, RZ ;  /* 0x000000ffff027224 */ /* 0x001fe200078e00ff */
[----:B-1----:R-:W-:-:S05]  /*6560*/  IADD3 R8, PT, PT, RZ, -R3, RZ ;  /* 0x80000003ff087210 */ /* 0x002fca0007ffe0ff */
[----:B------:R-:W-:Y:S02]  /*6570*/  IMAD R7, R8, R5, RZ ;  /* 0x0000000508077224 */ /* 0x000fe400078e02ff */
[----:B------:R-:W-:Y:S02]  /*6580*/  IMAD.MOV.U32 R8, RZ, RZ, R9 ;  /* 0x000000ffff087224 */ /* 0x000fe400078e0009 */
[----:B------:R-:W-:-:S06]  /*6590*/  IMAD.HI.U32 R7, R3, R7, R2 ;  /* 0x0000000703077227 */ /* 0x000fcc00078e0002 */
[----:B------:R-:W-:-:S04]  /*65a0*/  IMAD.HI.U32 R2, R7, R8, RZ ;  /* 0x0000000807027227 */ /* 0x000fc800078e00ff */
[----:B------:R-:W-:Y:S01]  /*65b0*/  IMAD.HI.U32 R7, R7, R6, RZ ;  /* 0x0000000607077227 */ /* 0x000fe200078e00ff */
[----:B------:R-:W-:-:S03]  /*65c0*/  IADD3 R2, PT, PT, -R2, RZ, RZ ;  /* 0x000000ff02027210 */ /* 0x000fc60007ffe1ff */
[----:B------:R-:W-:Y:S02]  /*65d0*/  IMAD.MOV R7, RZ, RZ, -R7 ;  /* 0x000000ffff077224 */ /* 0x000fe400078e0a07 */
[C---:B------:R-:W-:Y:S02]  /*65e0*/  IMAD R2, R5.reuse, R2, R8 ;  /* 0x0000000205027224 */ /* 0x040fe400078e0208 */
[----:B------:R-:W-:-:S03]  /*65f0*/  IMAD R3, R5, R7, R6 ;  /* 0x0000000705037224 */ /* 0x000fc600078e0206 */
[C---:B------:R-:W-:Y:S02]  /*6600*/  ISETP.GT.U32.AND P1, PT, R5.reuse, R2, PT ;  /* 0x000000020500720c */ /* 0x040fe40003f24070 */
[----:B------:R-:W-:-:S11]  /*6610*/  ISETP.GT.U32.AND P2, PT, R5, R3, PT ;  /* 0x000000030500720c */ /* 0x000fd60003f44070 */
[----:B------:R-:W-:Y:S02]  /*6620*/  @!P1 IMAD.IADD R2, R2, 0x1, -R5 ;  /* 0x0000000102029824 */ /* 0x000fe400078e0a05 */
[----:B------:R-:W-:Y:S02]  /*6630*/  @!P2 IADD3 R3, PT, PT, R3, -R5, RZ ;  /* 0x800000050303a210 */ /* 0x000fe40007ffe0ff */
[----:B------:R-:W-:Y:S02]  /*6640*/  ISETP.GE.AND P2, PT, R4, RZ, PT ;  /* 0x000000ff0400720c */ /* 0x000fe40003f46270 */
[C---:B------:R-:W-:Y:S02]  /*6650*/  ISETP.GT.U32.AND P1, PT, R5.reuse, R2, PT ;  /* 0x000000020500720c */ /* 0x040fe40003f24070 */
[----:B------:R-:W-:Y:S02]  /*6660*/  ISETP.GT.U32.AND P3, PT, R5, R3, PT ;  /* 0x000000030500720c */ /* 0x000fe40003f64070 */
[----:B------:R-:W-:-:S09]  /*6670*/  LOP3.LUT R4, RZ, R13, RZ, 0x33, !PT ;  /* 0x0000000dff047212 */ /* 0x000fd200078e33ff */
[--C-:B------:R-:W-:Y:S01]  /*6680*/  @!P1 IMAD.IADD R2, R2, 0x1, -R5.reuse ;  /* 0x0000000102029824 */ /* 0x100fe200078e0a05 */
[----:B------:R-:W-:Y:S01]  /*6690*/  ISETP.NE.AND P1, PT, R13, RZ, PT ;  /* 0x000000ff0d00720c */ /* 0x000fe20003f25270 */
[----:B------:R-:W-:-:S03]  /*66a0*/  @!P3 IMAD.IADD R3, R3, 0x1, -R5 ;  /* 0x000000010303b824 */ /* 0x000fc600078e0a05 */
[----:B------:R-:W-:Y:S01]  /*66b0*/  @!P2 IADD3 R2, PT, PT, -R2, RZ, RZ ;  /* 0x000000ff0202a210 */ /* 0x000fe20007ffe1ff */
[----:B------:R-:W-:-:S03]  /*66c0*/  @!P4 IMAD.MOV R3, RZ, RZ, -R3 ;  /* 0x000000ffff03c224 */ /* 0x000fc600078e0a03 */
[----:B------:R-:W-:-:S05]  /*66d0*/  SEL R2, R4, R2, !P1 ;  /* 0x0000000204027207 */ /* 0x000fca0004800000 */
[----:B------:R-:W-:Y:S01]  /*66e0*/  IMAD R6, R2, 0x4, R1 ;  /* 0x0000000402067824 */ /* 0x000fe200078e0201 */
[----:B------:R-:W-:Y:S02]  /*66f0*/  SEL R2, R4, R3, !P1 ;  /* 0x0000000304027207 */ /* 0x000fe40004800000 */
[----:B------:R-:W0:Y:S03]  /*6700*/  LDC.64 R4, c[0x0][0x380] ;  /* 0x0000e000ff047b82 */ /* 0x000e260000000a00 */
[----:B------:R-:W2:Y:S01]  /*6710*/  LDL R6, [R6] ;  /* 0x0000000006067983 */ /* 0x000ea20000100800 */
[----:B------:R-:W-:-:S05]  /*6720*/  LEA R7, R2, R1, 0x2 ;  /* 0x0000000102077211 */ /* 0x000fca00078e10ff */
        /* <DEDUP_REMOVED lines=9> */
.L_x_119:
[----:B------:R-:W-:Y:S05]  /*67c0*/  BSYNC.RECONVERGENT B1 ;  /* 0x0000000000017941 */ /* 0x000fea0003800200 */
.L_x_118:
[----:B------:R-:W-:Y:S05]  /*67d0*/  @P0 BRA `(.L_x_115) ;  /* 0x0000000000800947 */ /* 0x000fea0003800000 */
[----:B------:R-:W-:Y:S02]  /*67e0*/  IABS R5, R13 ;  /* 0x0000000d00057213 */ /* 0x000fe40000000000 */
[C---:B------:R-:W-:Y:S01]  /*67f0*/  IADD3 R4, PT, PT, R0.reuse, 0x1, RZ ;  /* 0x0000000100047810 */ /* 0x040fe20007ffe0ff */
[----:B------:R-:W-:Y:S01]  /*6800*/  IMAD R0, R0, 0x4, R1 ;  /* 0x0000000400007824 */ /* 0x000fe200078e0201 */
[----:B------:R-:W0:Y:S01]  /*6810*/  I2F.RP R6, R5 ;  /* 0x0000000500067306 */ /* 0x000e220000209400 */
[----:B------:R-:W-:Y:S02]  /*6820*/  ISETP.NE.AND P2, PT, R13, RZ, PT ;  /* 0x000000ff0d00720c */ /* 0x000fe40003f45270 */
[----:B------:R-:W-:Y:S02]  /*6830*/  IABS R8, R4 ;  /* 0x0000000400087213 */ /* 0x000fe40000000000 */
[----:B------:R-:W-:Y:S01]  /*6840*/  ISETP.GE.AND P1, PT, R4, RZ, PT ;  /* 0x000000ff0400720c */ /* 0x000fe20003f26270 */
[----:B------:R-:W2:Y:S02]  /*6850*/  LDL R0, [R0] ;  /* 0x0000000000007983 */ /* 0x000ea40000100800 */
[----:B0-----:R-:W0:Y:S02]  /*6860*/  MUFU.RCP R6, R6 ;  /* 0x0000000600067308 */ /* 0x001e240000001000 */
[----:B0-----:R-:W-:-:S06]  /*6870*/  VIADD R7, R6, 0xffffffe ;  /* 0x0ffffffe06077836 */ /* 0x001fcc0000000000 */
[----:B------:R-:W0:Y:S02]  /*6880*/  F2I.FTZ.U32.TRUNC.NTZ R3, R7 ;  /* 0x0000000700037305 */ /* 0x000e24000021f000 */
[----:B0-----:R-:W-:-:S04]  /*6890*/  IMAD.MOV R2, RZ, RZ, -R3 ;  /* 0x000000ffff027224 */ /* 0x001fc800078e0a03 */
[----:B------:R-:W-:Y:S02]  /*68a0*/  IMAD R9, R2, R5, RZ ;  /* 0x0000000502097224 */ /* 0x000fe400078e02ff */
[----:B------:R-:W-:-:S04]  /*68b0*/  IMAD.MOV.U32 R2, RZ, RZ, RZ ;  /* 0x000000ffff027224 */ /* 0x000fc800078e00ff */
[----:B------:R-:W-:-:S04]  /*68c0*/  IMAD.HI.U32 R2, R3, R9, R2 ;  /* 0x0000000903027227 */ /* 0x000fc800078e0002 */
[----:B------:R-:W-:-:S04]  /*68d0*/  IMAD.MOV.U32 R3, RZ, RZ, R8 ;  /* 0x000000ffff037224 */ /* 0x000fc800078e0008 */
[----:B------:R-:W-:-:S05]  /*68e0*/  IMAD.HI.U32 R2, R2, R3, RZ ;  /* 0x0000000302027227 */ /* 0x000fca00078e00ff */
[----:B------:R-:W-:-:S05]  /*68f0*/  IADD3 R2, PT, PT, -R2, RZ, RZ ;  /* 0x000000ff02027210 */ /* 0x000fca0007ffe1ff */
[----:B------:R-:W-:-:S05]  /*6900*/  IMAD R2, R5, R2, R3 ;  /* 0x0000000205027224 */ /* 0x000fca00078e0203 */
[----:B------:R-:W-:-:S13]  /*6910*/  ISETP.GT.U32.AND P0, PT, R5, R2, PT ;  /* 0x000000020500720c */ /* 0x000fda0003f04070 */
[----:B------:R-:W-:-:S05]  /*6920*/  @!P0 IMAD.IADD R2, R2, 0x1, -R5 ;  /* 0x0000000102028824 */ /* 0x000fca00078e0a05 */
[----:B------:R-:W-:-:S13]  /*6930*/  ISETP.GT.U32.AND P0, PT, R5, R2, PT ;  /* 0x000000020500720c */ /* 0x000fda0003f04070 */
[----:B------:R-:W-:-:S05]  /*6940*/  @!P0 IMAD.IADD R2, R2, 0x1, -R5 ;  /* 0x0000000102028824 */ /* 0x000fca00078e0a05 */
[----:B------:R-:W-:Y:S02]  /*6950*/  @!P1 IADD3 R2, PT, PT, -R2, RZ, RZ ;  /* 0x000000ff02029210 */ /* 0x000fe40007ffe1ff */
[----:B------:R-:W-:-:S05]  /*6960*/  @!P2 LOP3.LUT R2, RZ, R13, RZ, 0x33, !PT ;  /* 0x0000000dff02a212 */ /* 0x000fca00078e33ff */
[----:B------:R-:W-:Y:S02]  /*6970*/  IMAD R4, R2, 0x4, R1 ;  /* 0x0000000402047824 */ /* 0x000fe400078e0201 */
[----:B------:R-:W0:Y:S04]  /*6980*/  LDC.64 R2, c[0x0][0x380] ;  /* 0x0000e000ff027b82 */ /* 0x000e280000000a00 */
[----:B------:R-:W2:Y:S02]  /*6990*/  LDL R4, [R4] ;  /* 0x0000000004047983 */ /* 0x000ea40000100800 */
[----:B--2---:R-:W-:-:S04]  /*69a0*/  IMAD R5, R0, R13, R4 ;  /* 0x0000000d00057224 */ /* 0x004fc800078e0204 */
[----:B0-----:R-:W-:-:S06]  /*69b0*/  IMAD.WIDE R2, R5, 0x8, R2 ;  /* 0x0000000805027825 */ /* 0x001fcc00078e0202 */
[----:B------:R-:W2:Y:S02]  /*69c0*/  LDG.E.64 R2, desc[UR6][R2.64] ;  /* 0x0000000602027981 */ /* 0x000ea4000c1e1b00 */
[----:B--2---:R-:W-:-:S11]  /*69d0*/  DADD R14, R14, R2 ;  /* 0x000000000e0e7229 */ /* 0x004fd60000000002 */
.L_x_115:
[----:B------:R-:W-:Y:S05]  /*69e0*/  BSYNC.RECONVERGENT B0 ;  /* 0x0000000000007941 */ /* 0x000fea0003800200 */
.L_x_114:
[----:B0-----:R-:W0:Y:S01]  /*69f0*/  LDC.64 R2, c[0x0][0x398] ;  /* 0x0000e600ff027b82 */ /* 0x001e220000000a00 */
[C---:B------:R-:W-:Y:S01]  /*6a00*/  ISETP.GE.U32.AND P0, PT, R13.reuse, 0x4, PT ;  /* 0x000000040d00780c */ /* 0x040fe20003f06070 */
[----:B------:R-:W-:Y:S01]  /*6a10*/  BSSY.RECONVERGENT B0, `(.L_x_120) ;  /* 0x000005f000007945 */ /* 0x000fe20003800200 */
[----:B------:R-:W-:Y:S02]  /*6a20*/  LOP3.LUT R20, R13, 0x3, RZ, 0xc0, !PT ;  /* 0x000000030d147812 */ /* 0x000fe400078ec0ff */
[----:B------:R-:W-:Y:S01]  /*6a30*/  MOV R22, RZ ;  /* 0x000000ff00167202 */ /* 0x000fe20000000f00 */
[----:B0-----:R-:W-:-:S04]  /*6a40*/  IMAD.WIDE R2, R31, 0x8, R2 ;  /* 0x000000081f027825 */ /* 0x001fc800078e0202 */
[----:B------:R-:W-:Y:S01]  /*6a50*/  IMAD R31, R31, R13, RZ ;  /* 0x0000000d1f1f7224 */ /* 0x000fe200078e02ff */
[----:B------:R0:W-:Y:S03]  /*6a60*/  STG.E.64 desc[UR6][R2.64], R14 ;  /* 0x0000000e02007986 */ /* 0x0001e6000c101b06 */
[----:B------:R-:W-:Y:S05]  /*6a70*/  @!P0 BRA `(.L_x_121) ;  /* 0x0000000400608947 */ /* 0x000fea0003800000 */
[----:B------:R-:W2:Y:S01]  /*6a80*/  LDCU.64 UR4, c[0x0][0x3a0] ;  /* 0x00007400ff0477ac */ /* 0x000ea20008000a00 */
[----:B------:R-:W-:Y:S01]  /*6a90*/  LOP3.LUT R22, R13, 0x7ffffffc, RZ, 0xc0, !PT ;  /* 0x7ffffffc0d167812 */ /* 0x000fe200078ec0ff */
[----:B------:R-:W-:Y:S01]  /*6aa0*/  BSSY.RELIABLE B1, `(.L_x_122) ;  /* 0x000004a000017945 */ /* 0x000fe20003800100 */
[----:B------:R-:W-:Y:S02]  /*6ab0*/  IMAD.MOV.U32 R0, RZ, RZ, R1 ;  /* 0x000000ffff007224 */ /* 0x000fe400078e0001 */
[----:B------:R-:W-:Y:S02]  /*6ac0*/  IMAD.MOV.U32 R21, RZ, RZ, R31 ;  /* 0x000000ffff157224 */ /* 0x000fe400078e001f */
[----:B------:R-:W-:-:S05]  /*6ad0*/  IMAD.MOV R23, RZ, RZ, -R22 ;  /* 0x000000ffff177224 */ /* 0x000fca00078e0a16 */
[----:B------:R-:W-:Y:S01]  /*6ae0*/  ISETP.GE.AND P0, PT, R23, RZ, PT ;  /* 0x000000ff1700720c */ /* 0x000fe20003f06270 */
[----:B--2---:R-:W-:-:S04]  /*6af0*/  UIADD3 UR4, UP0, UPT, UR4, 0x8, URZ ;  /* 0x0000000804047890 */ /* 0x004fc8000ff1e0ff */
[----:B------:R-:W-:Y:S02]  /*6b00*/  UIADD3.X UR5, UPT, UPT, URZ, UR5, URZ, UP0, !UPT ;  /* 0x00000005ff057290 */ /* 0x000fe400087fe4ff */
[----:B0-----:R-:W-:-:S04]  /*6b10*/  IMAD.U32 R2, RZ, RZ, UR4 ;  /* 0x00000004ff027e24 */ /* 0x001fc8000f8e00ff */
[----:B------:R-:W-:Y:S02]  /*6b20*/  MOV R3, UR5 ;  /* 0x0000000500037c02 */ /* 0x000fe40008000f00 */
[----:B------:R-:W-:Y:S05]  /*6b30*/  @P0 BRA `(.L_x_123) ;  /* 0x0000000400000947 */ /* 0x000fea0003800000 */
[----:B------:R-:W-:Y:S01]  /*6b40*/  IADD3 R4, PT, PT, -R23, RZ, RZ ;  /* 0x000000ff17047210 */ /* 0x000fe20007ffe1ff */
[----:B------:R-:W-:Y:S01]  /*6b50*/  BSSY.RECONVERGENT B2, `(.L_x_124) ;  /* 0x0000025000027945 */ /* 0x000fe20003800200 */
[----:B------:R-:W-:Y:S02]  /*6b60*/  PLOP3.LUT P0, PT, PT, PT, PT, 0x80, 0x8 ;  /* 0x000000000008781c */ /* 0x000fe40003f0f070 */
[----:B------:R-:W-:-:S13]  /*6b70*/  ISETP.GT.AND P1, PT, R4, 0xc, PT ;  /* 0x0000000c0400780c */ /* 0x000fda0003f24270 */
[----:B------:R-:W-:Y:S05]  /*6b80*/  @!P1 BRA `(.L_x_125) ;  /* 0x0000000000849947 */ /* 0x000fea0003800000 */
[----:B------:R-:W-:-:S13]  /*6b90*/  PLOP3.LUT P0, PT, PT, PT, PT, 0x8, 0x80 ;  /* 0x000000000080781c */ /* 0x000fda0003f0e170 */
.L_x_126:
[----:B0-----:R-:W2:Y:S04]  /*6ba0*/  LDL.128 R16, [R0] ;  /* 0x0000000000107983 */ /* 0x001ea80000100c00 */
[----:B------:R-:W3:Y:S04]  /*6bb0*/  LDL.128 R12, [R0+0x10] ;  /* 0x00001000000c7983 */ /* 0x000ee80000100c00 */
[----:B-1----:R-:W4:Y:S04]  /*6bc0*/  LDL.128 R8, [R0+0x20] ;  /* 0x0000200000087983 */ /* 0x002f280000100c00 */
[----:B------:R0:W5:Y:S01]  /*6bd0*/  LDL.128 R4, [R0+0x30] ;  /* 0x0000300000047983 */ /* 0x0001620000100c00 */
[C---:B------:R-:W-:Y:S01]  /*6be0*/  VIADD R27, R21.reuse, 0x4 ;  /* 0x00000004151b7836 */ /* 0x040fe20000000000 */
[C---:B------:R-:W-:Y:S01]  /*6bf0*/  IADD3 R33, PT, PT, R21.reuse, 0xc, RZ ;  /* 0x0000000c15217810 */ /* 0x040fe20007ffe0ff */
[----:B------:R-:W-:-:S02]  /*6c00*/  VIADD R29, R21, 0x8 ;  /* 0x00000008151d7836 */ /* 0x000fc40000000000 */
[----:B------:R-:W-:Y:S01]  /*6c10*/  IMAD.WIDE R24, R21, 0x4, R2 ;  /* 0x0000000415187825 */ /* 0x000fe200078e0202 */
[----:B0-----:R-:W-:-:S03]  /*6c20*/  IADD3 R0, PT, PT, R0, 0x40, RZ ;  /* 0x0000004000007810 */ /* 0x001fc60007ffe0ff */
[----:B------:R-:W-:-:S04]  /*6c30*/  IMAD.WIDE R26, R27, 0x4, R2 ;  /* 0x000000041b1a7825 */ /* 0x000fc800078e0202 */
[----:B------:R-:W-:-:S04]  /*6c40*/  IMAD.WIDE R28, R29, 0x4, R2 ;  /* 0x000000041d1c7825 */ /* 0x000fc800078e0202 */
[----:B------:R-:W-:-:S04]  /*6c50*/  IMAD.WIDE R32, R33, 0x4, R2 ;  /* 0x0000000421207825 */ /* 0x000fc800078e0202 */
[----:B------:R-:W-:Y:S02]  /*6c60*/  VIADD R23, R23, 0x10 ;  /* 0x0000001017177836 */ /* 0x000fe40000000000 */
[----:B------:R-:W-:-:S03]  /*6c70*/  VIADD R21, R21, 0x10 ;  /* 0x0000001015157836 */ /* 0x000fc60000000000 */
[----:B------:R-:W-:Y:S01]  /*6c80*/  ISETP.GE.AND P1, PT, R23, -0xc, PT ;  /* 0xfffffff41700780c */ /* 0x000fe20003f26270 */
[----:B--2---:R0:W-:Y:S04]  /*6c90*/  STG.E desc[UR6][R24.64+-0x8], R16 ;  /* 0xfffff81018007986 */ /* 0x0041e8000c101906 */
[----:B------:R0:W-:Y:S04]  /*6ca0*/  STG.E desc[UR6][R24.64+-0x4], R17 ;  /* 0xfffffc1118007986 */ /* 0x0001e8000c101906 */
[----:B------:R0:W-:Y:S04]  /*6cb0*/  STG.E desc[UR6][R24.64], R18 ;  /* 0x0000001218007986 */ /* 0x0001e8000c101906 */
[----:B------:R0:W-:Y:S04]  /*6cc0*/  STG.E desc[UR6][R24.64+0x4], R19 ;  /* 0x0000041318007986 */ /* 0x0001e8000c101906 */
[----:B---3--:R0:W-:Y:S04]  /*6cd0*/  STG.E desc[UR6][R26.64+-0x8], R12 ;  /* 0xfffff80c1a007986 */ /* 0x0081e8000c101906 */
[----:B------:R0:W-:Y:S04]  /*6ce0*/  STG.E desc[UR6][R26.64+-0x4], R13 ;  /* 0xfffffc0d1a007986 */ /* 0x0001e8000c101906 */
[----:B------:R0:W-:Y:S04]  /*6cf0*/  STG.E desc[UR6][R26.64], R14 ;  /* 0x0000000e1a007986 */ /* 0x0001e8000c101906 */
[----:B------:R0:W-:Y:S04]  /*6d00*/  STG.E desc[UR6][R26.64+0x4], R15 ;  /* 0x0000040f1a007986 */ /* 0x0001e8000c101906 */
[----:B----4-:R0:W-:Y:S04]  /*6d10*/  STG.E desc[UR6][R28.64+-0x8], R8 ;  /* 0xfffff8081c007986 */ /* 0x0101e8000c101906 */
[----:B------:R0:W-:Y:S04]  /*6d20*/  STG.E desc[UR6][R28.64+-0x4], R9 ;  /* 0xfffffc091c007986 */ /* 0x0001e8000c101906 */
[----:B------:R0:W-:Y:S04]  /*6d30*/  STG.E desc[UR6][R28.64], R10 ;  /* 0x0000000a1c007986 */ /* 0x0001e8000c101906 */
[----:B------:R0:W-:Y:S04]  /*6d40*/  STG.E desc[UR6][R28.64+0x4], R11 ;  /* 0x0000040b1c007986 */ /* 0x0001e8000c101906 */
[----:B-----5:R0:W-:Y:S04]  /*6d50*/  STG.E desc[UR6][R32.64+-0x8], R4 ;  /* 0xfffff80420007986 */ /* 0x0201e8000c101906 */
[----:B------:R0:W-:Y:S04]  /*6d60*/  STG.E desc[UR6][R32.64+-0x4], R5 ;  /* 0xfffffc0520007986 */ /* 0x0001e8000c101906 */
[----:B------:R0:W-:Y:S04]  /*6d70*/  STG.E desc[UR6][R32.64], R6 ;  /* 0x0000000620007986 */ /* 0x0001e8000c101906 */
[----:B------:R0:W-:Y:S01]  /*6d80*/  STG.E desc[UR6][R32.64+0x4], R7 ;  /* 0x0000040720007986 */ /* 0x0001e2000c101906 */
[----:B------:R-:W-:Y:S05]  /*6d90*/  @!P1 BRA `(.L_x_126) ;  /* 0xfffffffc00809947 */ /* 0x000fea000383ffff */
.L_x_125:
[----:B------:R-:W-:Y:S05]  /*6da0*/  BSYNC.RECONVERGENT B2 ;  /* 0x0000000000027941 */ /* 0x000fea0003800200 */
.L_x_124:
[----:B0-----:R-:W-:Y:S01]  /*6db0*/  IMAD.MOV R4, RZ, RZ, -R23 ;  /* 0x000000ffff047224 */ /* 0x001fe200078e0a17 */
[----:B------:R-:W-:Y:S04]  /*6dc0*/  BSSY.RECONVERGENT B2, `(.L_x_127) ;  /* 0x0000014000027945 */ /* 0x000fe80003800200 */
[----:B------:R-:W-:-:S13]  /*6dd0*/  ISETP.GT.AND P1, PT, R4, 0x4, PT ;  /* 0x000000040400780c */ /* 0x000fda0003f24270 */
[----:B------:R-:W-:Y:S05]  /*6de0*/  @!P1 BRA `(.L_x_128) ;  /* 0x0000000000449947 */ /* 0x000fea0003800000 */
[----:B-1----:R-:W2:Y:S04]  /*6df0*/  LDL.128 R8, [R0] ;  /* 0x0000000000087983 */ /* 0x002ea80000100c00 */
[----:B------:R0:W3:Y:S01]  /*6e00*/  LDL.128 R4, [R0+0x10] ;  /* 0x0000100000047983 */ /* 0x0000e20000100c00 */
[C---:B------:R-:W-:Y:S01]  /*6e10*/  VIADD R15, R21.reuse, 0x4 ;  /* 0x00000004150f7836 */ /* 0x040fe20000000000 */
[----:B------:R-:W-:Y:S01]  /*6e20*/  PLOP3.LUT P0, PT, PT, PT, PT, 0x8, 0x80 ;  /* 0x000000000080781c */ /* 0x000fe20003f0e170 */
[----:B------:R-:W-:Y:S01]  /*6e30*/  IMAD.WIDE R12, R21, 0x4, R2 ;  /* 0x00000004150c7825 */ /* 0x000fe200078e0202 */
[----:B------:R-:W-:-:S03]  /*6e40*/  IADD3 R23, PT, PT, R23, 0x8, RZ ;  /* 0x0000000817177810 */ /* 0x000fc60007ffe0ff */
[----:B------:R-:W-:-:S04]  /*6e50*/  IMAD.WIDE R14, R15, 0x4, R2 ;  /* 0x000000040f0e7825 */ /* 0x000fc800078e0202 */
[----:B------:R-:W-:Y:S02]  /*6e60*/  VIADD R21, R21, 0x8 ;  /* 0x0000000815157836 */ /* 0x000fe40000000000 */
[----:B0-----:R-:W-:Y:S01]  /*6e70*/  VIADD R0, R0, 0x20 ;  /* 0x0000002000007836 */ /* 0x001fe20000000000 */
[----:B--2---:R0:W-:Y:S04]  /*6e80*/  STG.E desc[UR6][R12.64+-0x8], R8 ;  /* 0xfffff8080c007986 */ /* 0x0041e8000c101906 */
[----:B------:R0:W-:Y:S04]  /*6e90*/  STG.E desc[UR6][R12.64+-0x4], R9 ;  /* 0xfffffc090c007986 */ /* 0x0001e8000c101906 */
[----:B------:R0:W-:Y:S04]  /*6ea0*/  STG.E desc[UR6][R12.64], R10 ;  /* 0x0000000a0c007986 */ /* 0x0001e8000c101906 */
[----:B------:R0:W-:Y:S04]  /*6eb0*/  STG.E desc[UR6][R12.64+0x4], R11 ;  /* 0x0000040b0c007986 */ /* 0x0001e8000c101906 */
[----:B---3--:R0:W-:Y:S04]  /*6ec0*/  STG.E desc[UR6][R14.64+-0x8], R4 ;  /* 0xfffff8040e007986 */ /* 0x0081e8000c101906 */
[----:B------:R0:W-:Y:S04]  /*6ed0*/  STG.E desc[UR6][R14.64+-0x4], R5 ;  /* 0xfffffc050e007986 */ /* 0x0001e8000c101906 */
[----:B------:R0:W-:Y:S04]  /*6ee0*/  STG.E desc[UR6][R14.64], R6 ;  /* 0x000000060e007986 */ /* 0x0001e8000c101906 */
[----:B------:R0:W-:Y:S02]  /*6ef0*/  STG.E desc[UR6][R14.64+0x4], R7 ;  /* 0x000004070e007986 */ /* 0x0001e4000c101906 */
.L_x_128:
[----:B------:R-:W-:Y:S05]  /*6f00*/  BSYNC.RECONVERGENT B2 ;  /* 0x0000000000027941 */ /* 0x000fea0003800200 */
.L_x_127:
[----:B------:R-:W-:-:S13]  /*6f10*/  ISETP.EQ.AND P1, PT, R23, RZ, PT ;  /* 0x000000ff1700720c */ /* 0x000fda0003f22270 */
[----:B------:R-:W-:Y:S05]  /*6f20*/  @!P0 BREAK.RELIABLE P1, B1 ;  /* 0x0000000000018942 */ /* 0x000fea0000800100 */
[----:B------:R-:W-:Y:S05]  /*6f30*/  @!P0 BRA P1, `(.L_x_121) ;  /* 0x0000000000308947 */ /* 0x000fea0000800000 */
.L_x_123:
[----:B------:R-:W-:Y:S05]  /*6f40*/  BSYNC.RELIABLE B1 ;  /* 0x0000000000017941 */ /* 0x000fea0003800100 */
.L_x_122:
[----:B012---:R0:W2:Y:S01]  /*6f50*/  LDL.128 R8, [R0] ;  /* 0x0000000000087983 */ /* 0x0070a20000100c00 */
[----:B------:R-:W-:Y:S01]  /*6f60*/  IMAD.WIDE R4, R21, 0x4, R2 ;  /* 0x0000000415047825 */ /* 0x000fe200078e0202 */
[----:B------:R-:W-:-:S03]  /*6f70*/  IADD3 R23, PT, PT, R23, 0x4, RZ ;  /* 0x0000000417177810 */ /* 0x000fc60007ffe0ff */
[----:B------:R-:W-:Y:S01]  /*6f80*/  VIADD R21, R21, 0x4 ;  /* 0x0000000415157836 */ /* 0x000fe20000000000 */
[----:B------:R-:W-:Y:S01]  /*6f90*/  ISETP.NE.AND P0, PT, R23, RZ, PT ;  /* 0x000000ff1700720c */ /* 0x000fe20003f05270 */
[----:B0-----:R-:W-:Y:S01]  /*6fa0*/  VIADD R0, R0, 0x10 ;  /* 0x0000001000007836 */ /* 0x001fe20000000000 */
[----:B--2---:R2:W-:Y:S04]  /*6fb0*/  STG.E desc[UR6][R4.64+-0x8], R8 ;  /* 0xfffff80804007986 */ /* 0x0045e8000c101906 */
[----:B------:R2:W-:Y:S04]  /*6fc0*/  STG.E desc[UR6][R4.64+-0x4], R9 ;  /* 0xfffffc0904007986 */ /* 0x0005e8000c101906 */
[----:B------:R2:W-:Y:S04]  /*6fd0*/  STG.E desc[UR6][R4.64], R10 ;  /* 0x0000000a04007986 */ /* 0x0005e8000c101906 */
[----:B------:R2:W-:Y:S01]  /*6fe0*/  STG.E desc[UR6][R4.64+0x4], R11 ;  /* 0x0000040b04007986 */ /* 0x0005e2000c101906 */
[----:B------:R-:W-:Y:S05]  /*6ff0*/  @P0 BRA `(.L_x_122) ;  /* 0xfffffffc00d40947 */ /* 0x000fea000383ffff */
.L_x_121:
[----:B------:R-:W-:Y:S05]  /*7000*/  BSYNC.RECONVERGENT B0 ;  /* 0x0000000000007941 */ /* 0x000fea0003800200 */
.L_x_120:
[----:B------:R-:W-:-:S13]  /*7010*/  ISETP.NE.AND P0, PT, R20, RZ, PT ;  /* 0x000000ff1400720c */ /* 0x000fda0003f05270 */
[----:B------:R-:W-:Y:S05]  /*7020*/  @!P0 EXIT ;  /* 0x000000000000894d */ /* 0x000fea0003800000 */
[----:B012---:R-:W0:Y:S01]  /*7030*/  LDC.64 R4, c[0x0][0x3a0] ;  /* 0x0000e800ff047b82 */ /* 0x007e220000000a00 */
[----:B------:R-:W-:Y:S01]  /*7040*/  IADD3 R31, PT, PT, R31, R22, RZ ;  /* 0x000000161f1f7210 */ /* 0x000fe20007ffe0ff */
[----:B------:R-:W-:Y:S02]  /*7050*/  IMAD R22, R22, 0x4, R1 ;  /* 0x0000000416167824 */ /* 0x000fe400078e0201 */
[----:B------:R-:W-:-:S07]  /*7060*/  IMAD.MOV R20, RZ, RZ, -R20 ;  /* 0x000000ffff147224 */ /* 0x000fce00078e0a14 */
.L_x_129:
[----:B0-----:R-:W2:Y:S01]  /*7070*/  LDL R7, [R22] ;  /* 0x0000000016077983 */ /* 0x001ea20000100800 */
[----:B------:R-:W-:Y:S02]  /*7080*/  VIADD R20, R20, 0x1 ;  /* 0x0000000114147836 */ /* 0x000fe40000000000 */
[----:B0-----:R-:W-:-:S03]  /*7090*/  IMAD.WIDE R2, R31, 0x4, R4 ;  /* 0x000000041f027825 */ /* 0x001fc600078e0204 */
[----:B------:R-:W-:Y:S02]  /*70a0*/  ISETP.NE.AND P0, PT, R20, RZ, PT ;  /* 0x000000ff1400720c */ /* 0x000fe40003f05270 */
[----:B--2---:R0:W-:Y:S11]  /*70b0*/  STG.E desc[UR6][R2.64], R7 ;  /* 0x0000000702007986 */ /* 0x0041f6000c101906 */
[----:B------:R-:W-:Y:S05]  /*70c0*/  @!P0 EXIT ;  /* 0x000000000000894d */ /* 0x000fea0003800000 */
[----:B------:R-:W-:Y:S01]  /*70d0*/  IADD3 R31, PT, PT, R31, 0x1, RZ ;  /* 0x000000011f1f7810 */ /* 0x000fe20007ffe0ff */
[----:B------:R-:W-:Y:S01]  /*70e0*/  VIADD R22, R22, 0x4 ;  /* 0x0000000416167836 */ /* 0x000fe20000000000 */
[----:B------:R-:W-:Y:S06]  /*70f0*/  BRA `(.L_x_129) ;  /* 0xfffffffc00dc7947 */ /* 0x000fec000383ffff */
.L_x_110:
[----:B0-----:R-:W0:Y:S02]  /*7100*/  LDC.64 R2, c[0x0][0x398] ;  /* 0x0000e600ff027b82 */ /* 0x001e240000000a00 */
[----:B0-----:R-:W-:-:S05]  /*7110*/  IMAD.WIDE R2, R31, 0x8, R2 ;  /* 0x000000081f027825 */ /* 0x001fca00078e0202 */
[----:B------:R-:W-:Y:S01]  /*7120*/  STG.E.64 desc[UR6][R2.64], RZ ;  /* 0x000000ff02007986 */ /* 0x000fe2000c101b06 */
[----:B------:R-:W-:Y:S05]  /*7130*/  EXIT ;  /* 0x000000000000794d */ /* 0x000fea0003800000 */
.L_x_109:
[----:B-123--:R-:W1:Y:S08]  /*7140*/  LDC.64 R4, c[0x0][0x398] ;  /* 0x0000e600ff047b82 */ /* 0x00ee700000000a00 */
[----:B0-----:R-:W0:Y:S01]  /*7150*/  LDC.64 R2, c[0x3][0x8] ;  /* 0x00c00200ff027b82 */ /* 0x001e220000000a00 */
[----:B-1----:R-:W-:-:S05]  /*7160*/  IMAD.WIDE R4, R31, 0x8, R4 ;  /* 0x000000081f047825 */ /* 0x002fca00078e0204 */
[----:B0-----:R-:W-:Y:S01]  /*7170*/  STG.E.64 desc[UR6][R4.64], R2 ;  /* 0x0000000204007986 */ /* 0x001fe2000c101b06 */
[----:B------:R-:W-:Y:S05]  /*7180*/  EXIT ;  /* 0x000000000000794d */ /* 0x000fea0003800000 */
.L_x_130:
        /* <DEDUP_REMOVED lines=15> */
.L_x_143:


//--------------------- .text._Z27computeDistanceMatrixKernelPKdS0_Pdi --------------------------
	.section	.text._Z27computeDistanceMatrixKernelPKdS0_Pdi,"ax",@progbits
	.align	128
        .global         _Z27computeDistanceMatrixKernelPKdS0_Pdi
        .type           _Z27computeDistanceMatrixKernelPKdS0_Pdi,@function
        .size           _Z27computeDistanceMatrixKernelPKdS0_Pdi,(.L_x_139 - _Z27computeDistanceMatrixKernelPKdS0_Pdi)
        .other          _Z27computeDistanceMatrixKernelPKdS0_Pdi,@"STO_CUDA_ENTRY STV_DEFAULT"
_Z27computeDistanceMatrixKernelPKdS0_Pdi:
.text._Z27computeDistanceMatrixKernelPKdS0_Pdi:
[----:B------:R-:W-:Y:S01]  /*0000*/  LDC R1, c[0x0][0x37c] ;  /* 0x0000df00ff017b82 */ /* 0x000fe20000000800 */
[----:B------:R-:W0:Y:S07]  /*0010*/  S2R R3, SR_TID.X ;  /* 0x0000000000037919 */ /* 0x000e2e0000002100 */
[----:B------:R-:W0:Y:S01]  /*0020*/  S2UR UR4, SR_CTAID.X ;  /* 0x00000000000479c3 */ /* 0x000e220000002500 */
[----:B------:R-:W1:Y:S01]  /*0030*/  LDCU UR6, c[0x0][0x398] ;  /* 0x00007300ff0677ac */ /* 0x000e620008000800 */
[----:B------:R-:W2:Y:S06]  /*0040*/  S2R R5, SR_TID.Y ;  /* 0x0000000000057919 */ /* 0x000eac0000002200 */
[----:B------:R-:W0:Y:S08]  /*0050*/  LDC R0, c[0x0][0x360] ;  /* 0x0000d800ff007b82 */ /* 0x000e300000000800 */
[----:B------:R-:W2:Y:S08]  /*0060*/  S2UR UR5, SR_CTAID.Y ;  /* 0x00000000000579c3 */ /* 0x000eb00000002600 */
[----:B------:R-:W2:Y:S01]  /*0070*/  LDC R2, c[0x0][0x364] ;  /* 0x0000d900ff027b82 */ /* 0x000ea20000000800 */
[----:B0-----:R-:W-:-:S02]  /*0080*/  IMAD R0, R0, UR4, R3 ;  /* 0x0000000400007c24 */ /* 0x001fc4000f8e0203 */
[----:B--2---:R-:W-:-:S05]  /*0090*/  IMAD R3, R2, UR5, R5 ;  /* 0x0000000502037c24 */ /* 0x004fca000f8e0205 */
[----:B------:R-:W-:-:S04]  /*00a0*/  VIMNMX R2, PT, PT, R0, R3, !PT ;  /* 0x0000000300027248 */ /* 0x000fc80007fe0100 */
[----:B-1----:R-:W-:-:S13]  /*00b0*/  ISETP.GE.AND P0, PT, R2, UR6, PT ;  /* 0x0000000602007c0c */ /* 0x002fda000bf06270 */
[----:B------:R-:W-:Y:S05]  /*00c0*/  @P0 EXIT ;  /* 0x000000000000094d */ /* 0x000fea0003800000 */
[----:B------:R-:W-:Y:S01]  /*00d0*/  ISETP.NE.AND P0, PT, R0, R3, PT ;  /* 0x000000030000720c */ /* 0x000fe20003f05270 */
[----:B------:R-:W0:-:S12]  /*00e0*/  LDCU.64 UR4, c[0x0][0x358] ;  /* 0x00006b00ff0477ac */ /* 0x000e180008000a00 */
[----:B------:R-:W-:Y:S05]  /*00f0*/  @!P0 BRA `(.L_x_131) ;  /* 0x0000000000a08947 */ /* 0x000fea0003800000 */
[----:B------:R-:W1:Y:S08]  /*0100*/  LDC.64 R14, c[0x0][0x388] ;  /* 0x0000e200ff0e7b82 */ /* 0x000e700000000a00 */
[----:B------:R-:W2:Y:S01]  /*0110*/  LDC.64 R10, c[0x0][0x380] ;  /* 0x0000e000ff0a7b82 */ /* 0x000ea20000000a00 */
[----:B-1----:R-:W-:-:S04]  /*0120*/  IMAD.WIDE R12, R0, 0x8, R14 ;  /* 0x00000008000c7825 */ /* 0x002fc800078e020e */
[C---:B------:R-:W-:Y:S02]  /*0130*/  IMAD.WIDE.U32 R14, R3.reuse, 0x8, R14 ;  /* 0x00000008030e7825 */ /* 0x040fe400078e000e */
[----:B0-----:R-:W3:Y:S02]  /*0140*/  LDG.E.64 R12, desc[UR4][R12.64] ;  /* 0x000000040c0c7981 */ /* 0x001ee4000c1e1b00 */
[--C-:B--2---:R-:W-:Y:S02]  /*0150*/  IMAD.WIDE R8, R0, 0x8, R10.reuse ;  /* 0x0000000800087825 */ /* 0x104fe400078e020a */
[----:B------:R-:W3:Y:S02]  /*0160*/  LDG.E.64 R14, desc[UR4][R14.64] ;  /* 0x000000040e0e7981 */ /* 0x000ee4000c1e1b00 */
[----:B------:R-:W-:Y:S02]  /*0170*/  IMAD.WIDE.U32 R10, R3, 0x8, R10 ;  /* 0x00000008030a7825 */ /* 0x000fe400078e000a */
[----:B------:R-:W2:Y:S04]  /*0180*/  LDG.E.64 R8, desc[UR4][R8.64] ;  /* 0x0000000408087981 */ /* 0x000ea8000c1e1b00 */
[----:B------:R-:W2:Y:S01]  /*0190*/  LDG.E.64 R10, desc[UR4][R10.64] ;  /* 0x000000040a0a7981 */ /* 0x000ea2000c1e1b00 */
[----:B------:R-:W-:Y:S01]  /*01a0*/  BSSY.RECONVERGENT B0, `(.L_x_132) ;  /* 0x0000017000007945 */ /* 0x000fe20003800200 */
[----:B---3--:R-:W-:Y:S01]  /*01b0*/  DADD R6, R12, -R14 ;  /* 0x000000000c067229 */ /* 0x008fe2000000080e */
[----:B------:R-:W-:Y:S01]  /*01c0*/  IMAD.MOV.U32 R14, RZ, RZ, 0x0 ;  /* 0x00000000ff0e7424 */ /* 0x000fe200078e00ff */
[----:B------:R-:W-:Y:S01]  /*01d0*/  MOV R15, 0x3fd80000 ;  /* 0x3fd80000000f7802 */ /* 0x000fe20000000f00 */
[----:B--2---:R-:W-:-:S05]  /*01e0*/  DADD R4, R8, -R10 ;  /* 0x0000000008047229 */ /* 0x004fca000000080a */
[----:B------:R-:W-:-:S08]  /*01f0*/  DMUL R6, R6, R6 ;  /* 0x0000000606067228 */ /* 0x000fd00000000000 */
[----:B------:R-:W-:-:S06]  /*0200*/  DFMA R4, R4, R4, R6 ;  /* 0x000000040404722b */ /* 0x000fcc0000000006 */
[----:B------:R-:W0:Y:S04]  /*0210*/  MUFU.RSQ64H R7, R5 ;  /* 0x0000000500077308 */ /* 0x000e280000001c00 */
[----:B------:R-:W-:-:S05]  /*0220*/  VIADD R6, R5, 0xfcb00000 ;  /* 0xfcb0000005067836 */ /* 0x000fca0000000000 */
[----:B------:R-:W-:Y:S01]  /*0230*/  ISETP.GE.U32.AND P0, PT, R6, 0x7ca00000, PT ;  /* 0x7ca000000600780c */ /* 0x000fe20003f06070 */
[----:B0-----:R-:W-:-:S08]  /*0240*/  DMUL R12, R6, R6 ;  /* 0x00000006060c7228 */ /* 0x001fd00000000000 */
[----:B------:R-:W-:-:S08]  /*0250*/  DFMA R12, R4, -R12, 1 ;  /* 0x3ff00000040c742b */ /* 0x000fd0000000080c */
[----:B------:R-:W-:Y:S02]  /*0260*/  DFMA R8, R12, R14, 0.5 ;  /* 0x3fe000000c08742b */ /* 0x000fe4000000000e */
[----:B------:R-:W-:-:S08]  /*0270*/  DMUL R12, R6, R12 ;  /* 0x0000000c060c7228 */ /* 0x000fd00000000000 */
[----:B------:R-:W-:-:S08]  /*0280*/  DFMA R8, R8, R12, R6 ;  /* 0x0000000c0808722b */ /* 0x000fd00000000006 */
[----:B------:R-:W-:Y:S02]  /*0290*/  DMUL R10, R4, R8 ;  /* 0x00000008040a7228 */ /* 0x000fe40000000000 */
[----:B------:R-:W-:Y:S01]  /*02a0*/  VIADD R17, R9, 0xfff00000 ;  /* 0xfff0000009117836 */ /* 0x000fe20000000000 */
[----:B------:R-:W-:-:S05]  /*02b0*/  MOV R16, R8 ;  /* 0x0000000800107202 */ /* 0x000fca0000000f00 */
[----:B------:R-:W-:-:S08]  /*02c0*/  DFMA R12, R10, -R10, R4 ;  /* 0x8000000a0a0c722b */ /* 0x000fd00000000004 */
[----:B------:R-:W-:Y:S01]  /*02d0*/  DFMA R14, R12, R16, R10 ;  /* 0x000000100c0e722b */ /* 0x000fe2000000000a */
[----:B------:R-:W-:Y:S10]  /*02e0*/  @!P0 BRA `(.L_x_133) ;  /* 0x0000000000088947 */ /* 0x000ff40003800000 */
[----:B------:R-:W-:-:S07]  /*02f0*/  MOV R2, 0x310 ;  /* 0x0000031000027802 */ /* 0x000fce0000000f00 */
[----:B------:R-:W-:Y:S05]  /*0300*/  CALL.REL.NOINC `($__internal_0_$__cuda_sm20_dsqrt_rn_f64_mediumpath_v1) ;  /* 0x0000000000307944 */ /* 0x000fea0003c00000 */
.L_x_133:
[----:B------:R-:W-:Y:S05]  /*0310*/  BSYNC.RECONVERGENT B0 ;  /* 0x0000000000007941 */ /* 0x000fea0003800200 */
.L_x_132:
[----:B------:R-:W0:Y:S01]  /*0320*/  LDC.64 R4, c[0x0][0x390] ;  /* 0x0000e400ff047b82 */ /* 0x000e220000000a00 */
[----:B------:R-:W1:Y:S02]  /*0330*/  LDCU UR7, c[0x0][0x398] ;  /* 0x00007300ff0777ac */ /* 0x000e640008000800 */
[----:B-1----:R-:W-:-:S04]  /*0340*/  IMAD R3, R0, UR7, R3 ;  /* 0x0000000700037c24 */ /* 0x002fc8000f8e0203 */
[----:B0-----:R-:W-:-:S05]  /*0350*/  IMAD.WIDE R2, R3, 0x8, R4 ;  /* 0x0000000803027825 */ /* 0x001fca00078e0204 */
[----:B------:R-:W-:Y:S01]  /*0360*/  STG.E.64 desc[UR4][R2.64], R14 ;  /* 0x0000000e02007986 */ /* 0x000fe2000c101b04 */
[----:B------:R-:W-:Y:S05]  /*0370*/  EXIT ;  /* 0x000000000000794d */ /* 0x000fea0003800000 */
.L_x_131:
[----:B------:R-:W1:Y:S01]  /*0380*/  LDC.64 R2, c[0x0][0x390] ;  /* 0x0000e400ff027b82 */ /* 0x000e620000000a00 */
[----:B------:R-:W-:-:S04]  /*0390*/  IMAD R5, R0, UR6, R0 ;  /* 0x0000000600057c24 */ /* 0x000fc8000f8e0200 */
[----:B-1----:R-:W-:-:S05]  /*03a0*/  IMAD.WIDE.U32 R2, R5, 0x8, R2 ;  /* 0x0000000805027825 */ /* 0x002fca00078e0002 */
[----:B0-----:R-:W-:Y:S01]  /*03b0*/  STG.E.64 desc[UR4][R2.64], RZ ;  /* 0x000000ff02007986 */ /* 0x001fe2000c101b04 */
[----:B------:R-:W-:Y:S05]  /*03c0*/  EXIT ;  /* 0x000000000000794d */ /* 0x000fea0003800000 */
        .weak           $__internal_0_$__cuda_sm20_dsqrt_rn_f64_mediumpath_v1
        .type           $__internal_0_$__cuda_sm20_dsqrt_rn_f64_mediumpath_v1,@function
        .size           $__internal_0_$__cuda_sm20_dsqrt_rn_f64_mediumpath_v1,(.L_x_139 - $__internal_0_$__cuda_sm20_dsqrt_rn_f64_mediumpath_v1)
$__internal_0_$__cuda_sm20_dsqrt_rn_f64_mediumpath_v1:
[----:B------:R-:W-:Y:S01]  /*03d0*/  ISETP.GE.U32.AND P0, PT, R6, -0x3400000, PT ;  /* 0xfcc000000600780c */ /* 0x000fe20003f06070 */
[----:B------:R-:W-:Y:S01]  /*03e0*/  BSSY.RECONVERGENT B1, `(.L_x_134) ;  /* 0x0000024000017945 */ /* 0x000fe20003800200 */
[----:B------:R-:W-:-:S11]  /*03f0*/  IMAD.MOV.U32 R9, RZ, RZ, R17 ;  /* 0x000000ffff097224 */ /* 0x000fd600078e0011 */
[----:B------:R-:W-:Y:S05]  /*0400*/  @!P0 BRA `(.L_x_135) ;  /* 0x0000000000208947 */ /* 0x000fea0003800000 */
[----:B------:R-:W-:-:S10]  /*0410*/  DFMA.RM R8, R12, R8, R10 ;  /* 0x000000080c08722b */ /* 0x000fd4000000400a */
[----:B------:R-:W-:-:S04]  /*0420*/  IADD3 R6, P0, PT, R8, 0x1, RZ ;  /* 0x0000000108067810 */ /* 0x000fc80007f1e0ff */
[----:B------:R-:W-:-:S06]  /*0430*/  IADD3.X R7, PT, PT, RZ, R9, RZ, P0, !PT ;  /* 0x00000009ff077210 */ /* 0x000fcc00007fe4ff */
[----:B------:R-:W-:-:S08]  /*0440*/  DFMA.RP R4, -R8, R6, R4 ;  /* 0x000000060804722b */ /* 0x000fd00000008104 */
[----:B------:R-:W-:-:S06]  /*0450*/  DSETP.GT.AND P0, PT, R4, RZ, PT ;  /* 0x000000ff0400722a */ /* 0x000fcc0003f04000 */
[----:B------:R-:W-:Y:S02]  /*0460*/  FSEL R6, R6, R8, P0 ;  /* 0x0000000806067208 */ /* 0x000fe40000000000 */
[----:B------:R-:W-:Y:S01]  /*0470*/  FSEL R7, R7, R9, P0 ;  /* 0x0000000907077208 */ /* 0x000fe20000000000 */
[----:B------:R-:W-:Y:S06]  /*0480*/  BRA `(.L_x_136) ;  /* 0x0000000000647947 */ /* 0x000fec0003800000 */
.L_x_135:
[----:B------:R-:W-:-:S14]  /*0490*/  DSETP.NE.AND P0, PT, R4, RZ, PT ;  /* 0x000000ff0400722a */ /* 0x000fdc0003f05000 */
[----:B------:R-:W-:Y:S05]  /*04a0*/  @!P0 BRA `(.L_x_137) ;  /* 0x0000000000588947 */ /* 0x000fea0003800000 */
[----:B------:R-:W-:-:S13]  /*04b0*/  ISETP.GE.AND P0, PT, R5, RZ, PT ;  /* 0x000000ff0500720c */ /* 0x000fda0003f06270 */
[----:B------:R-:W-:Y:S01]  /*04c0*/  @!P0 IMAD.MOV.U32 R6, RZ, RZ, 0x0 ;  /* 0x00000000ff068424 */ /* 0x000fe200078e00ff */
[----:B------:R-:W-:Y:S01]  /*04d0*/  @!P0 MOV R7, 0xfff80000 ;  /* 0xfff8000000078802 */ /* 0x000fe20000000f00 */
[----:B------:R-:W-:Y:S06]  /*04e0*/  @!P0 BRA `(.L_x_136) ;  /* 0x00000000004c8947 */ /* 0x000fec0003800000 */
[----:B------:R-:W-:-:S13]  /*04f0*/  ISETP.GT.AND P0, PT, R5, 0x7fefffff, PT ;  /* 0x7fefffff0500780c */ /* 0x000fda0003f04270 */
[----:B------:R-:W-:Y:S05]  /*0500*/  @P0 BRA `(.L_x_137) ;  /* 0x0000000000400947 */ /* 0x000fea0003800000 */
[----:B------:R-:W-:Y:S01]  /*0510*/  DMUL R4, R4, 8.11296384146066816958e+31 ;  /* 0x4690000004047828 */ /* 0x000fe20000000000 */
[----:B------:R-:W-:Y:S01]  /*0520*/  IMAD.MOV.U32 R6, RZ, RZ, RZ ;  /* 0x000000ffff067224 */ /* 0x000fe200078e00ff */
[----:B------:R-:W-:Y:S01]  /*0530*/  MOV R10, 0x0 ;  /* 0x00000000000a7802 */ /* 0x000fe20000000f00 */
[----:B------:R-:W-:-:S03]  /*0540*/  IMAD.MOV.U32 R11, RZ, RZ, 0x3fd80000 ;  /* 0x3fd80000ff0b7424 */ /* 0x000fc600078e00ff */
[----:B------:R-:W0:Y:S02]  /*0550*/  MUFU.RSQ64H R7, R5 ;  /* 0x0000000500077308 */ /* 0x000e240000001c00 */
[----:B0-----:R-:W-:-:S08]  /*0560*/  DMUL R8, R6, R6 ;  /* 0x0000000606087228 */ /* 0x001fd00000000000 */
[----:B------:R-:W-:-:S08]  /*0570*/  DFMA R8, R4, -R8, 1 ;  /* 0x3ff000000408742b */ /* 0x000fd00000000808 */
[----:B------:R-:W-:Y:S02]  /*0580*/  DFMA R10, R8, R10, 0.5 ;  /* 0x3fe00000080a742b */ /* 0x000fe4000000000a */
[----:B------:R-:W-:-:S08]  /*0590*/  DMUL R8, R6, R8 ;  /* 0x0000000806087228 */ /* 0x000fd00000000000 */
[----:B------:R-:W-:-:S08]  /*05a0*/  DFMA R8, R10, R8, R6 ;  /* 0x000000080a08722b */ /* 0x000fd00000000006 */
[----:B------:R-:W-:Y:S02]  /*05b0*/  DMUL R6, R4, R8 ;  /* 0x0000000804067228 */ /* 0x000fe40000000000 */
[----:B------:R-:W-:-:S06]  /*05c0*/  IADD3 R9, PT, PT, R9, -0x100000, RZ ;  /* 0xfff0000009097810 */ /* 0x000fcc0007ffe0ff */
[----:B------:R-:W-:-:S08]  /*05d0*/  DFMA R10, R6, -R6, R4 ;  /* 0x80000006060a722b */ /* 0x000fd00000000004 */
[----:B------:R-:W-:-:S10]  /*05e0*/  DFMA R6, R8, R10, R6 ;  /* 0x0000000a0806722b */ /* 0x000fd40000000006 */
[----:B------:R-:W-:Y:S01]  /*05f0*/  VIADD R7, R7, 0xfcb00000 ;  /* 0xfcb0000007077836 */ /* 0x000fe20000000000 */
[----:B------:R-:W-:Y:S06]  /*0600*/  BRA `(.L_x_136) ;  /* 0x0000000000047947 */ /* 0x000fec0003800000 */
.L_x_137:
[----:B------:R-:W-:-:S11]  /*0610*/  DADD R6, R4, R4 ;  /* 0x0000000004067229 */ /* 0x000fd60000000004 */
.L_x_136:
[----:B------:R-:W-:Y:S05]  /*0620*/  BSYNC.RECONVERGENT B1 ;  /* 0x0000000000017941 */ /* 0x000fea0003800200 */
.L_x_134:
[----:B------:R-:W-:Y:S01]  /*0630*/  HFMA2 R5, -RZ, RZ, 0, 0 ;  /* 0x00000000ff057431 */ /* 0x000fe200000001ff */
[----:B------:R-:W-:Y:S01]  /*0640*/  MOV R4, R2 ;  /* 0x0000000200047202 */ /* 0x000fe20000000f00 */
[----:B------:R-:W-:Y:S01]  /*0650*/  IMAD.MOV.U32 R15, RZ, RZ, R7 ;  /* 0x000000ffff0f7224 */ /* 0x000fe200078e0007 */
[----:B------:R-:W-:Y:S02]  /*0660*/  MOV R14, R6 ;  /* 0x00000006000e7202 */ /* 0x000fe40000000f00 */
[----:B------:R-:W-:Y:S05]  /*0670*/  RET.REL.NODEC R4 `(_Z27computeDistanceMatrixKernelPKdS0_Pdi) ;  /* 0xfffffff804607950 */ /* 0x000fea0003c3ffff */
.L_x_138:
        /* <DEDUP_REMOVED lines=16> */
.L_x_139:


//--------------------- .nv.shared.reserved.0     --------------------------
	.section	.nv.shared.reserved.0,"aw",@nobits
	.weak		__nv_reservedSMEM_offset_0_alias
	.size		__nv_reservedSMEM_offset_0_alias, 0, 64
	.other		__nv_reservedSMEM_offset_0_alias,@"STO_CUDA_RESERVED_SHARED STV_DEFAULT"
__nv_reservedSMEM_offset_0_alias:
	.zero		0
	.zero		64


//--------------------- .nv.global                --------------------------
	.section	.nv.global,"aw",@nobits
.nv.global:
	.type		_ZN34_INTERNAL_b58c72b9_4_k_cu_47d4e8076thrust24THRUST_300001_SM_1000_NS12placeholders2_8E,@object
	.size		_ZN34_INTERNAL_b58c72b9_4_k_cu_47d4e8076thrust24THRUST_300001_SM_1000_NS12placeholders2_8E,(_ZN34_INTERNAL_b58c72b9_4_k_cu_47d4e8074cuda3std3__436_GLOBAL__N__b58c72b9_4_k_cu_47d4e8076ignoreE - _ZN34_INTERNAL_b58c72b9_4_k_cu_47d4e8076thrust24THRUST_300001_SM_1000_NS12placeholders2_8E)
_ZN34_INTERNAL_b58c72b9_4_k_cu_47d4e8076thrust24THRUST_300001_SM_1000_NS12placeholders2_8E:
	.zero		1
	.type		_ZN34_INTERNAL_b58c72b9_4_k_cu_47d4e8074cuda3std3__436_GLOBAL__N__b58c72b9_4_k_cu_47d4e8076ignoreE,@object
	.size		_ZN34_INTERNAL_b58c72b9_4_k_cu_47d4e8074cuda3std3__436_GLOBAL__N__b58c72b9_4_k_cu_47d4e8076ignoreE,(_ZN34_INTERNAL_b58c72b9_4_k_cu_47d4e8074cuda3std6ranges3__45__cpo4dataE - _ZN34_INTERNAL_b58c72b9_4_k_cu_47d4e8074cuda3std3__436_GLOBAL__N__b58c72b9_4_k_cu_47d4e8076ignoreE)
_ZN34_INTERNAL_b58c72b9_4_k_cu_47d4e8074cuda3std3__436_GLOBAL__N__b58c72b9_4_k_cu_47d4e8076ignoreE:
	.zero		1
	.type		_ZN34_INTERNAL_b58c72b9_4_k_cu_47d4e8074cuda3std6ranges3__45__cpo4dataE,@object
	.size		_ZN34_INTERNAL_b58c72b9_4_k_cu_47d4e8074cuda3std6ranges3__45__cpo4dataE,(_ZN34_INTERNAL_b58c72b9_4_k_cu_47d4e8076thrust24THRUST_300001_SM_1000_NS6system3cpp3parE - _ZN34_INTERNAL_b58c72b9_4_k_cu_47d4e8074cuda3std6ranges3__45__cpo4dataE)
_ZN34_INTERNAL_b58c72b9_4_k_cu_47d4e8074cuda3std6ranges3__45__cpo4dataE:
	.zero		1
	.type		_ZN34_INTERNAL_b58c72b9_4_k_cu_47d4e8076thrust24THRUST_300001_SM_1000_NS6system3cpp3parE,@object
	.size		_ZN34_INTERNAL_b58c72b9_4_k_cu_47d4e8076thrust24THRUST_300001_SM_1000_NS6system3cpp3parE,(_ZN34_INTERNAL_b58c72b9_4_k_cu_47d4e8074cuda3std3__45__cpo5beginE - _ZN34_INTERNAL_b58c72b9_4_k_cu_47d4e8076thrust24THRUST_300001_SM_1000_NS6system3cpp3parE)
_ZN34_INTERNAL_b58c72b9_4_k_cu_47d4e8076thrust24THRUST_300001_SM_1000_NS6system3cpp3parE:
	.zero		1
	.type		_ZN34_INTERNAL_b58c72b9_4_k_cu_47d4e8074cuda3std3__45__cpo5beginE,@object
	.size		_ZN34_INTERNAL_b58c72b9_4_k_cu_47d4e8074cuda3std3__45__cpo5beginE,(_ZN34_INTERNAL_b58c72b9_4_k_cu_47d4e8074cuda3std6ranges3__45__cpo5beginE - _ZN34_INTERNAL_b58c72b9_4_k_cu_47d4e8074cuda3std3__45__cpo5beginE)
_ZN34_INTERNAL_b58c72b9_4_k_cu_47d4e8074cuda3std3__45__cpo5beginE:
	.zero		1
	.type		_ZN34_INTERNAL_b58c72b9_4_k_cu_47d4e8074cuda3std6ranges3__45__cpo5beginE,@object
	.size		_ZN34_INTERNAL_b58c72b9_4_k_cu_47d4e8074cuda3std6ranges3__45__cpo5beginE,(_ZN34_INTERNAL_b58c72b9_4_k_cu_47d4e8076thrust24THRUST_300001_SM_1000_NS6deviceE - _ZN34_INTERNAL_b58c72b9_4_k_cu_47d4e8074cuda3std6ranges3__45__cpo5beginE)
_ZN34_INTERNAL_b58c72b9_4_k_cu_47d4e8074cuda3std6ranges3__45__cpo5beginE:
	.zero		1
	.type		_ZN34_INTERNAL_b58c72b9_4_k_cu_47d4e8076thrust24THRUST_300001_SM_1000_NS6deviceE,@object
	.size		_ZN34_INTERNAL_b58c72b9_4_k_cu_47d4e8076thrust24THRUST_300001_SM_1000_NS6deviceE,(_ZN34_INTERNAL_b58c72b9_4_k_cu_47d4e8074cuda3std3__47nulloptE - _ZN34_INTERNAL_b58c72b9_4_k_cu_47d4e8076thrust24THRUST_300001_SM_1000_NS6deviceE)
_ZN34_INTERNAL_b58c72b9_4_k_cu_47d4e8076thrust24THRUST_300001_SM_1000_NS6deviceE:
	.zero		1
	.type		_ZN34_INTERNAL_b58c72b9_4_k_cu_47d4e8074cuda3std3__47nulloptE,@object
	.size		_ZN34_INTERNAL_b58c72b9_4_k_cu_47d4e8074cuda3std3__47nulloptE,(_ZN34_INTERNAL_b58c72b9_4_k_cu_47d4e8074cuda3std6ranges3__45__cpo8distanceE - _ZN34_INTERNAL_b58c72b9_4_k_cu_47d4e8074cuda3std3__47nulloptE)
_ZN34_INTERNAL_b58c72b9_4_k_cu_47d4e8074cuda3std3__47nulloptE:
	.zero		1
	.type		_ZN34_INTERNAL_b58c72b9_4_k_cu_47d4e8074cuda3std6ranges3__45__cpo8distanceE,@object
	.size		_ZN34_INTERNAL_b58c72b9_4_k_cu_47d4e8074cuda3std6ranges3__45__cpo8distanceE,(_ZN34_INTERNAL_b58c72b9_4_k_cu_47d4e8076thrust24THRUST_300001_SM_1000_NS12placeholders2_4E - _ZN34_INTERNAL_b58c72b9_4_k_cu_47d4e8074cuda3std6ranges3__45__cpo8distanceE)
_ZN34_INTERNAL_b58c72b9_4_k_cu_47d4e8074cuda3std6ranges3__45__cpo8distanceE:
	.zero		1
	.type		_ZN34_INTERNAL_b58c72b9_4_k_cu_47d4e8076thrust24THRUST_300001_SM_1000_NS12placeholders2_4E,@object
	.size		_ZN34_INTERNAL_b58c72b9_4_k_cu_47d4e8076thrust24THRUST_300001_SM_1000_NS12placeholders2_4E,(_ZN34_INTERNAL_b58c72b9_4_k_cu_47d4e8074cuda3std3__45__cpo6rbeginE - _ZN34_INTERNAL_b58c72b9_4_k_cu_47d4e8076thrust24THRUST_300001_SM_1000_NS12placeholders2_4E)
_ZN34_INTERNAL_b58c72b9_4_k_cu_47d4e8076thrust24THRUST_300001_SM_1000_NS12placeholders2_4E:
	.zero		1
	.type		_ZN34_INTERNAL_b58c72b9_4_k_cu_47d4e8074cuda3std3__45__cpo6rbeginE,@object
	.size		_ZN34_INTERNAL_b58c72b9_4_k_cu_47d4e8074cuda3std3__45__cpo6rbeginE,(_ZN34_INTERNAL_b58c72b9_4_k_cu_47d4e8074cuda3std6ranges3__45__cpo7advanceE - _ZN34_INTERNAL_b58c72b9_4_k_cu_47d4e8074cuda3std3__45__cpo6rbeginE)
_ZN34_INTERNAL_b58c72b9_4_k_cu_47d4e8074cuda3std3__45__cpo6rbeginE:
	.zero		1
	.type		_ZN34_INTERNAL_b58c72b9_4_k_cu_47d4e8074cuda3std6ranges3__45__cpo7advanceE,@object
	.size		_ZN34_INTERNAL_b58c72b9_4_k_cu_47d4e8074cuda3std6ranges3__45__cpo7advanceE,(_ZN34_INTERNAL_b58c72b9_4_k_cu_47d4e8076thrust24THRUST_300001_SM_1000_NS12placeholders3_10E - _ZN34_INTERNAL_b58c72b9_4_k_cu_47d4e8074cuda3std6ranges3__45__cpo7advanceE)
_ZN34_INTERNAL_b58c72b9_4_k_cu_47d4e8074cuda3std6ranges3__45__cpo7advanceE:
	.zero		1
	.type		_ZN34_INTERNAL_b58c72b9_4_k_cu_47d4e8076thrust24THRUST_300001_SM_1000_NS12placeholders3_10E,@object
	.size		_ZN34_INTERNAL_b58c72b9_4_k_cu_47d4e8076thrust24THRUST_300001_SM_1000_NS12placeholders3_10E,(_ZN34_INTERNAL_b58c72b9_4_k_cu_47d4e8074cuda3std3__48in_placeE - _ZN34_INTERNAL_b58c72b9_4_k_cu_47d4e8076thrust24THRUST_300001_SM_1000_NS12placeholders3_10E)
_ZN34_INTERNAL_b58c72b9_4_k_cu_47d4e8076thrust24THRUST_300001_SM_1000_NS12placeholders3_10E:
	.zero		1
	.type		_ZN34_INTERNAL_b58c72b9_4_k_cu_47d4e8074cuda3std3__48in_placeE,@object
	.size		_ZN34_INTERNAL_b58c72b9_4_k_cu_47d4e8074cuda3std3__48in_placeE,(_ZN34_INTERNAL_b58c72b9_4_k_cu_47d4e8074cuda3std6ranges3__45__cpo4sizeE - _ZN34_INTERNAL_b58c72b9_4_k_cu_47d4e8074cuda3std3__48in_placeE)
_ZN34_INTERNAL_b58c72b9_4_k_cu_47d4e8074cuda3std3__48in_placeE:
	.zero		1
	.type		_ZN34_INTERNAL_b58c72b9_4_k_cu_47d4e8074cuda3std6ranges3__45__cpo4sizeE,@object
	.size		_ZN34_INTERNAL_b58c72b9_4_k_cu_47d4e8074cuda3std6ranges3__45__cpo4sizeE,(_ZN34_INTERNAL_b58c72b9_4_k_cu_47d4e8076thrust24THRUST_300001_SM_1000_NS12placeholders2_2E - _ZN34_INTERNAL_b58c72b9_4_k_cu_47d4e8074cuda3std6ranges3__45__cpo4sizeE)
_ZN34_INTERNAL_b58c72b9_4_k_cu_47d4e8074cuda3std6ranges3__45__cpo4sizeE:
	.zero		1
	.type		_ZN34_INTERNAL_b58c72b9_4_k_cu_47d4e8076thrust24THRUST_300001_SM_1000_NS12placeholders2_2E,@object
	.size		_ZN34_INTERNAL_b58c72b9_4_k_cu_47d4e8076thrust24THRUST_300001_SM_1000_NS12placeholders2_2E,(_ZN34_INTERNAL_b58c72b9_4_k_cu_47d4e8074cuda3std3__45__cpo6cbeginE - _ZN34_INTERNAL_b58c72b9_4_k_cu_47d4e8076thrust24THRUST_300001_SM_1000_NS12placeholders2_2E)
_ZN34_INTERNAL_b58c72b9_4_k_cu_47d4e8076thrust24THRUST_300001_SM_1000_NS12placeholders2_2E:
	.zero		1
	.type		_ZN34_INTERNAL_b58c72b9_4_k_cu_47d4e8074cuda3std3__45__cpo6cbeginE,@object
	.size		_ZN34_INTERNAL_b58c72b9_4_k_cu_47d4e8074cuda3std3__45__cpo6cbeginE,(_ZN34_INTERNAL_b58c72b9_4_k_cu_47d4e8074cuda3std6ranges3__45__cpo6cbeginE - _ZN34_INTERNAL_b58c72b9_4_k_cu_47d4e8074cuda3std3__45__cpo6cbeginE)
_ZN34_INTERNAL_b58c72b9_4_k_cu_47d4e8074cuda3std3__45__cpo6cbeginE:
	.zero		1
	.type		_ZN34_INTERNAL_b58c72b9_4_k_cu_47d4e8074cuda3std6ranges3__45__cpo6cbeginE,@object
	.size		_ZN34_INTERNAL_b58c72b9_4_k_cu_47d4e8074cuda3std6ranges3__45__cpo6cbeginE,(_ZN34_INTERNAL_b58c72b9_4_k_cu_47d4e8076thrust24THRUST_300001_SM_1000_NS12placeholders2_6E - _ZN34_INTERNAL_b58c72b9_4_k_cu_47d4e8074cuda3std6ranges3__45__cpo6cbeginE)
_ZN34_INTERNAL_b58c72b9_4_k_cu_47d4e8074cuda3std6ranges3__45__cpo6cbeginE:
	.zero		1
	.type		_ZN34_INTERNAL_b58c72b9_4_k_cu_47d4e8076thrust24THRUST_300001_SM_1000_NS12placeholders2_6E,@object
	.size		_ZN34_INTERNAL_b58c72b9_4_k_cu_47d4e8076thrust24THRUST_300001_SM_1000_NS12placeholders2_6E,(_ZN34_INTERNAL_b58c72b9_4_k_cu_47d4e8074cuda3std3__45__cpo7crbeginE - _ZN34_INTERNAL_b58c72b9_4_k_cu_47d4e8076thrust24THRUST_300001_SM_1000_NS12placeholders2_6E)
_ZN34_INTERNAL_b58c72b9_4_k_cu_47d4e8076thrust24THRUST_300001_SM_1000_NS12placeholders2_6E:
	.zero		1
	.type		_ZN34_INTERNAL_b58c72b9_4_k_cu_47d4e8074cuda3std3__45__cpo7crbeginE,@object
	.size		_ZN34_INTERNAL_b58c72b9_4_k_cu_47d4e8074cuda3std3__45__cpo7crbeginE,(_ZN34_INTERNAL_b58c72b9_4_k_cu_47d4e8074cuda3std6ranges3__45__cpo4nextE - _ZN34_INTERNAL_b58c72b9_4_k_cu_47d4e8074cuda3std3__45__cpo7crbeginE)
_ZN34_INTERNAL_b58c72b9_4_k_cu_47d4e8074cuda3std3__45__cpo7crbeginE:
	.zero		1
	.type		_ZN34_INTERNAL_b58c72b9_4_k_cu_47d4e8074cuda3std6ranges3__45__cpo4nextE,@object
	.size		_ZN34_INTERNAL_b58c72b9_4_k_cu_47d4e8074cuda3std6ranges3__45__cpo4nextE,(_ZN34_INTERNAL_b58c72b9_4_k_cu_47d4e8074cuda3std6ranges3__45__cpo4swapE - _ZN34_INTERNAL_b58c72b9_4_k_cu_47d4e8074cuda3std6ranges3__45__cpo4nextE)
_ZN34_INTERNAL_b58c72b9_4_k_cu_47d4e8074cuda3std6ranges3__45__cpo4nextE:
	.zero		1
	.type		_ZN34_INTERNAL_b58c72b9_4_k_cu_47d4e8074cuda3std6ranges3__45__cpo4swapE,@object
	.size		_ZN34_INTERNAL_b58c72b9_4_k_cu_47d4e8074cuda3std6ranges3__45__cpo4swapE,(_ZN34_INTERNAL_b58c72b9_4_k_cu_47d4e8076thrust24THRUST_300001_SM_1000_NS8cuda_cub10par_nosyncE - _ZN34_INTERNAL_b58c72b9_4_k_cu_47d4e8074cuda3std6ranges3__45__cpo4swapE)
_ZN34_INTERNAL_b58c72b9_4_k_cu_47d4e8074cuda3std6ranges3__45__cpo4swapE:
	.zero		1
	.type		_ZN34_INTERNAL_b58c72b9_4_k_cu_47d4e8076thrust24THRUST_300001_SM_1000_NS8cuda_cub10par_nosyncE,@object
	.size		_ZN34_INTERNAL_b58c72b9_4_k_cu_47d4e8076thrust24THRUST_300001_SM_1000_NS8cuda_cub10par_nosyncE,(_ZN34_INTERNAL_b58c72b9_4_k_cu_47d4e8076thrust24THRUST_300001_SM_1000_NS3seqE - _ZN34_INTERNAL_b58c72b9_4_k_cu_47d4e8076thrust24THRUST_300001_SM_1000_NS8cuda_cub10par_nosyncE)
_ZN34_INTERNAL_b58c72b9_4_k_cu_47d4e8076thrust24THRUST_300001_SM_1000_NS8cuda_cub10par_nosyncE:
	.zero		1
	.type		_ZN34_INTERNAL_b58c72b9_4_k_cu_47d4e8076thrust24THRUST_300001_SM_1000_NS3seqE,@object
	.size		_ZN34_INTERNAL_b58c72b9_4_k_cu_47d4e8076thrust24THRUST_300001_SM_1000_NS3seqE,(_ZN34_INTERNAL_b58c72b9_4_k_cu_47d4e8074cuda3std3__420unreachable_sentinelE - _ZN34_INTERNAL_b58c72b9_4_k_cu_47d4e8076thrust24THRUST_300001_SM_1000_NS3seqE)
_ZN34_INTERNAL_b58c72b9_4_k_cu_47d4e8076thrust24THRUST_300001_SM_1000_NS3seqE:
	.zero		1
	.type		_ZN34_INTERNAL_b58c72b9_4_k_cu_47d4e8074cuda3std3__420unreachable_sentinelE,@object
	.size		_ZN34_INTERNAL_b58c72b9_4_k_cu_47d4e8074cuda3std3__420unreachable_sentinelE,(_ZN34_INTERNAL_b58c72b9_4_k_cu_47d4e8074cuda3std6ranges3__45__cpo5ssizeE - _ZN34_INTERNAL_b58c72b9_4_k_cu_47d4e8074cuda3std3__420unreachable_sentinelE)
_ZN34_INTERNAL_b58c72b9_4_k_cu_47d4e8074cuda3std3__420unreachable_sentinelE:
	.zero		1
	.type		_ZN34_INTERNAL_b58c72b9_4_k_cu_47d4e8074cuda3std6ranges3__45__cpo5ssizeE,@object
	.size		_ZN34_INTERNAL_b58c72b9_4_k_cu_47d4e8074cuda3std6ranges3__45__cpo5ssizeE,(_ZN34_INTERNAL_b58c72b9_4_k_cu_47d4e8076thrust24THRUST_300001_SM_1000_NS12placeholders2_3E - _ZN34_INTERNAL_b58c72b9_4_k_cu_47d4e8074cuda3std6ranges3__45__cpo5ssizeE)
_ZN34_INTERNAL_b58c72b9_4_k_cu_47d4e8074cuda3std6ranges3__45__cpo5ssizeE:
	.zero		1
	.type		_ZN34_INTERNAL_b58c72b9_4_k_cu_47d4e8076thrust24THRUST_300001_SM_1000_NS12placeholders2_3E,@object
	.size		_ZN34_INTERNAL_b58c72b9_4_k_cu_47d4e8076thrust24THRUST_300001_SM_1000_NS12placeholders2_3E,(_ZN34_INTERNAL_b58c72b9_4_k_cu_47d4e8074cuda3std3__45__cpo4cendE - _ZN34_INTERNAL_b58c72b9_4_k_cu_47d4e8076thrust24THRUST_300001_SM_1000_NS12placeholders2_3E)
_ZN34_INTERNAL_b58c72b9_4_k_cu_47d4e8076thrust24THRUST_300001_SM_1000_NS12placeholders2_3E:
	.zero		1
	.type		_ZN34_INTERNAL_b58c72b9_4_k_cu_47d4e8074cuda3std3__45__cpo4cendE,@object
	.size		_ZN34_INTERNAL_b58c72b9_4_k_cu_47d4e8074cuda3std3__45__cpo4cendE,(_ZN34_INTERNAL_b58c72b9_4_k_cu_47d4e8074cuda3std6ranges3__45__cpo4cendE - _ZN34_INTERNAL_b58c72b9_4_k_cu_47d4e8074cuda3std3__45__cpo4cendE)
_ZN34_INTERNAL_b58c72b9_4_k_cu_47d4e8074cuda3std3__45__cpo4cendE:
	.zero		1
	.type		_ZN34_INTERNAL_b58c72b9_4_k_cu_47d4e8074cuda3std6ranges3__45__cpo4cendE,@object
	.size		_ZN34_INTERNAL_b58c72b9_4_k_cu_47d4e8074cuda3std6ranges3__45__cpo4cendE,(_ZN34_INTERNAL_b58c72b9_4_k_cu_47d4e8076thrust24THRUST_300001_SM_1000_NS12placeholders2_7E - _ZN34_INTERNAL_b58c72b9_4_k_cu_47d4e8074cuda3std6ranges3__45__cpo4cendE)
_ZN34_INTERNAL_b58c72b9_4_k_cu_47d4e8074cuda3std6ranges3__45__cpo4cendE:
	.zero		1
	.type		_ZN34_INTERNAL_b58c72b9_4_k_cu_47d4e8076thrust24THRUST_300001_SM_1000_NS12placeholders2_7E,@object
	.size		_ZN34_INTERNAL_b58c72b9_4_k_cu_47d4e8076thrust24THRUST_300001_SM_1000_NS12placeholders2_7E,(_ZN34_INTERNAL_b58c72b9_4_k_cu_47d4e8074cuda3std3__45__cpo5crendE - _ZN34_INTERNAL_b58c72b9_4_k_cu_47d4e8076thrust24THRUST_300001_SM_1000_NS12placeholders2_7E)
_ZN34_INTERNAL_b58c72b9_4_k_cu_47d4e8076thrust24THRUST_300001_SM_1000_NS12placeholders2_7E:
	.zero		1
	.type		_ZN34_INTERNAL_b58c72b9_4_k_cu_47d4e8074cuda3std3__45__cpo5crendE,@object
	.size		_ZN34_INTERNAL_b58c72b9_4_k_cu_47d4e8074cuda3std3__45__cpo5crendE,(_ZN34_INTERNAL_b58c72b9_4_k_cu_47d4e8074cuda3std6ranges3__45__cpo4prevE - _ZN34_INTERNAL_b58c72b9_4_k_cu_47d4e8074cuda3std3__45__cpo5crendE)
_ZN34_INTERNAL_b58c72b9_4_k_cu_47d4e8074cuda3std3__45__cpo5crendE:
	.zero		1
	.type		_ZN34_INTERNAL_b58c72b9_4_k_cu_47d4e8074cuda3std6ranges3__45__cpo4prevE,@object
	.size		_ZN34_INTERNAL_b58c72b9_4_k_cu_47d4e8074cuda3std6ranges3__45__cpo4prevE,(_ZN34_INTERNAL_b58c72b9_4_k_cu_47d4e8074cuda3std6ranges3__45__cpo9iter_moveE - _ZN34_INTERNAL_b58c72b9_4_k_cu_47d4e8074cuda3std6ranges3__45__cpo4prevE)
_ZN34_INTERNAL_b58c72b9_4_k_cu_47d4e8074cuda3std6ranges3__45__cpo4prevE:
	.zero		1
	.type		_ZN34_INTERNAL_b58c72b9_4_k_cu_47d4e8074cuda3std6ranges3__45__cpo9iter_moveE,@object
	.size		_ZN34_INTERNAL_b58c72b9_4_k_cu_47d4e8074cuda3std6ranges3__45__cpo9iter_moveE,(_ZN34_INTERNAL_b58c72b9_4_k_cu_47d4e8076thrust24THRUST_300001_SM_1000_NS6system6detail10sequential3seqE - _ZN34_INTERNAL_b58c72b9_4_k_cu_47d4e8074cuda3std6ranges3__45__cpo9iter_moveE)
_ZN34_INTERNAL_b58c72b9_4_k_cu_47d4e8074cuda3std6ranges3__45__cpo9iter_moveE:
	.zero		1
	.type		_ZN34_INTERNAL_b58c72b9_4_k_cu_47d4e8076thrust24THRUST_300001_SM_1000_NS6system6detail10sequential3seqE,@object
	.size		_ZN34_INTERNAL_b58c72b9_4_k_cu_47d4e8076thrust24THRUST_300001_SM_1000_NS6system6detail10sequential3seqE,(_ZN34_INTERNAL_b58c72b9_4_k_cu_47d4e8076thrust24THRUST_300001_SM_1000_NS12placeholders2_9E - _ZN34_INTERNAL_b58c72b9_4_k_cu_47d4e8076thrust24THRUST_300001_SM_1000_NS6system6detail10sequential3seqE)
_ZN34_INTERNAL_b58c72b9_4_k_cu_47d4e8076thrust24THRUST_300001_SM_1000_NS6system6detail10sequential3seqE:
	.zero		1
	.type		_ZN34_INTERNAL_b58c72b9_4_k_cu_47d4e8076thrust24THRUST_300001_SM_1000_NS12placeholders2_9E,@object
	.size		_ZN34_INTERNAL_b58c72b9_4_k_cu_47d4e8076thrust24THRUST_300001_SM_1000_NS12placeholders2_9E,(_ZN34_INTERNAL_b58c72b9_4_k_cu_47d4e8074cuda3std3__419piecewise_constructE - _ZN34_INTERNAL_b58c72b9_4_k_cu_47d4e8076thrust24THRUST_300001_SM_1000_NS12placeholders2_9E)
_ZN34_INTERNAL_b58c72b9_4_k_cu_47d4e8076thrust24THRUST_300001_SM_1000_NS12placeholders2_9E:
	.zero		1
	.type		_ZN34_INTERNAL_b58c72b9_4_k_cu_47d4e8074cuda3std3__419piecewise_constructE,@object
	.size		_ZN34_INTERNAL_b58c72b9_4_k_cu_47d4e8074cuda3std3__419piecewise_constructE,(_ZN34_INTERNAL_b58c72b9_4_k_cu_47d4e8074cuda3std6ranges3__45__cpo5cdataE - _ZN34_INTERNAL_b58c72b9_4_k_cu_47d4e8074cuda3std3__419piecewise_constructE)
_ZN34_INTERNAL_b58c72b9_4_k_cu_47d4e8074cuda3std3__419piecewise_constructE:
	.zero		1
	.type		_ZN34_INTERNAL_b58c72b9_4_k_cu_47d4e8074cuda3std6ranges3__45__cpo5cdataE,@object
	.size		_ZN34_INTERNAL_b58c72b9_4_k_cu_47d4e8074cuda3std6ranges3__45__cpo5cdataE,(_ZN34_INTERNAL_b58c72b9_4_k_cu_47d4e8076thrust24THRUST_300001_SM_1000_NS12placeholders2_1E - _ZN34_INTERNAL_b58c72b9_4_k_cu_47d4e8074cuda3std6ranges3__45__cpo5cdataE)
_ZN34_INTERNAL_b58c72b9_4_k_cu_47d4e8074cuda3std6ranges3__45__cpo5cdataE:
	.zero		1
	.type		_ZN34_INTERNAL_b58c72b9_4_k_cu_47d4e8076thrust24THRUST_300001_SM_1000_NS12placeholders2_1E,@object
	.size		_ZN34_INTERNAL_b58c72b9_4_k_cu_47d4e8076thrust24THRUST_300001_SM_1000_NS12placeholders2_1E,(_ZN34_INTERNAL_b58c72b9_4_k_cu_47d4e8074cuda3std3__45__cpo3endE - _ZN34_INTERNAL_b58c72b9_4_k_cu_47d4e8076thrust24THRUST_300001_SM_1000_NS12placeholders2_1E)
_ZN34_INTERNAL_b58c72b9_4_k_cu_47d4e8076thrust24THRUST_300001_SM_1000_NS12placeholders2_1E:
	.zero		1
	.type		_ZN34_INTERNAL_b58c72b9_4_k_cu_47d4e8074cuda3std3__45__cpo3endE,@object
	.size		_ZN34_INTERNAL_b58c72b9_4_k_cu_47d4e8074cuda3std3__45__cpo3endE,(_ZN34_INTERNAL_b58c72b9_4_k_cu_47d4e8074cuda3std6ranges3__45__cpo3endE - _ZN34_INTERNAL_b58c72b9_4_k_cu_47d4e8074cuda3std3__45__cpo3endE)
_ZN34_INTERNAL_b58c72b9_4_k_cu_47d4e8074cuda3std3__45__cpo3endE:
	.zero		1
	.type		_ZN34_INTERNAL_b58c72b9_4_k_cu_47d4e8074cuda3std6ranges3__45__cpo3endE,@object
	.size		_ZN34_INTERNAL_b58c72b9_4_k_cu_47d4e8074cuda3std6ranges3__45__cpo3endE,(_ZN34_INTERNAL_b58c72b9_4_k_cu_47d4e8076thrust24THRUST_300001_SM_1000_NS12placeholders2_5E - _ZN34_INTERNAL_b58c72b9_4_k_cu_47d4e8074cuda3std6ranges3__45__cpo3endE)
_ZN34_INTERNAL_b58c72b9_4_k_cu_47d4e8074cuda3std6ranges3__45__cpo3endE:
	.zero		1
	.type		_ZN34_INTERNAL_b58c72b9_4_k_cu_47d4e8076thrust24THRUST_300001_SM_1000_NS12placeholders2_5E,@object
	.size		_ZN34_INTERNAL_b58c72b9_4_k_cu_47d4e8076thrust24THRUST_300001_SM_1000_NS12placeholders2_5E,(_ZN34_INTERNAL_b58c72b9_4_k_cu_47d4e8074cuda3std3__45__cpo4rendE - _ZN34_INTERNAL_b58c72b9_4_k_cu_47d4e8076thrust24THRUST_300001_SM_1000_NS12placeholders2_5E)
_ZN34_INTERNAL_b58c72b9_4_k_cu_47d4e8076thrust24THRUST_300001_SM_1000_NS12placeholders2_5E:
	.zero		1
	.type		_ZN34_INTERNAL_b58c72b9_4_k_cu_47d4e8074cuda3std3__45__cpo4rendE,@object
	.size		_ZN34_INTERNAL_b58c72b9_4_k_cu_47d4e8074cuda3std3__45__cpo4rendE,(_ZN34_INTERNAL_b58c72b9_4_k_cu_47d4e8074cuda3std6ranges3__45__cpo9iter_swapE - _ZN34_INTERNAL_b58c72b9_4_k_cu_47d4e8074cuda3std3__45__cpo4rendE)
_ZN34_INTERNAL_b58c72b9_4_k_cu_47d4e8074cuda3std3__45__cpo4rendE:
	.zero		1
	.type		_ZN34_INTERNAL_b58c72b9_4_k_cu_47d4e8074cuda3std6ranges3__45__cpo9iter_swapE,@object
	.size		_ZN34_INTERNAL_b58c72b9_4_k_cu_47d4e8074cuda3std6ranges3__45__cpo9iter_swapE,(_ZN34_INTERNAL_b58c72b9_4_k_cu_47d4e8074cuda3std3__48unexpectE - _ZN34_INTERNAL_b58c72b9_4_k_cu_47d4e8074cuda3std6ranges3__45__cpo9iter_swapE)
_ZN34_INTERNAL_b58c72b9_4_k_cu_47d4e8074cuda3std6ranges3__45__cpo9iter_swapE:
	.zero		1
	.type		_ZN34_INTERNAL_b58c72b9_4_k_cu_47d4e8074cuda3std3__48unexpectE,@object
	.size		_ZN34_INTERNAL_b58c72b9_4_k_cu_47d4e8074cuda3std3__48unexpectE,(_ZN34_INTERNAL_b58c72b9_4_k_cu_47d4e8076thrust24THRUST_300001_SM_1000_NS8cuda_cub3parE - _ZN34_INTERNAL_b58c72b9_4_k_cu_47d4e8074cuda3std3__48unexpectE)
_ZN34_INTERNAL_b58c72b9_4_k_cu_47d4e8074cuda3std3__48unexpectE:
	.zero		1
	.type		_ZN34_INTERNAL_b58c72b9_4_k_cu_47d4e8076thrust24THRUST_300001_SM_1000_NS8cuda_cub3parE,@object
	.size		_ZN34_INTERNAL_b58c72b9_4_k_cu_47d4e8076thrust24THRUST_300001_SM_1000_NS8cuda_cub3parE,(.L_31 - _ZN34_INTERNAL_b58c72b9_4_k_cu_47d4e8076thrust24THRUST_300001_SM_1000_NS8cuda_cub3parE)
_ZN34_INTERNAL_b58c72b9_4_k_cu_47d4e8076thrust24THRUST_300001_SM_1000_NS8cuda_cub3parE:
	.zero		1
.L_31:


//--------------------- .nv.constant0._ZN3cub18CUB_300001_SM_10006detail8for_each13static_kernelINS2_12policy_hub_t12policy_500_tEmN6thrust24THRUST_300001_SM_1000_NS8cuda_cub20__uninitialized_fill7functorINS7_10device_ptrIiEEiEEEEvT0_T1_ --------------------------
	.section	.nv.constant0._ZN3cub18CUB_300001_SM_10006detail8for_each13static_kernelINS2_12policy_hub_t12policy_500_tEmN6thrust24THRUST_300001_SM_1000_NS8cuda_cub20__uninitialized_fill7functorINS7_10device_ptrIiEEiEEEEvT0_T1_,"a",@progbits
	.sectionflags	@""
	.align	4
.nv.constant0._ZN3cub18CUB_300001_SM_10006detail8for_each13static_kernelINS2_12policy_hub_t12policy_500_tEmN6thrust24THRUST_300001_SM_1000_NS8cuda_cub20__uninitialized_fill7functorINS7_10device_ptrIiEEiEEEEvT0_T1_:
	.zero		920


//--------------------- .nv.constant0._ZN3cub18CUB_300001_SM_10006detail8for_each13static_kernelINS2_12policy_hub_t12policy_500_tEmN6thrust24THRUST_300001_SM_1000_NS8cuda_cub20__uninitialized_fill7functorINS7_10device_ptrIdEEdEEEEvT0_T1_ --------------------------
	.section	.nv.constant0._ZN3cub18CUB_300001_SM_10006detail8for_each13static_kernelINS2_12policy_hub_t12policy_500_tEmN6thrust24THRUST_300001_SM_1000_NS8cuda_cub20__uninitialized_fill7functorINS7_10device_ptrIdEEdEEEEvT0_T1_,"a",@progbits
	.sectionflags	@""
	.align	4
.nv.constant0._ZN3cub18CUB_300001_SM_10006detail8for_each13static_kernelINS2_12policy_hub_t12policy_500_tEmN6thrust24THRUST_300001_SM_1000_NS8cuda_cub20__uninitialized_fill7functorINS7_10device_ptrIdEEdEEEEvT0_T1_:
	.zero		920


//--------------------- .nv.constant0._ZN3cub18CUB_300001_SM_10006detail11EmptyKernelIvEEvv --------------------------
	.section	.nv.constant0._ZN3cub18CUB_300001_SM_10006detail11EmptyKernelIvEEvv,"a",@progbits
	.sectionflags	@""
	.align	4
.nv.constant0._ZN3cub18CUB_300001_SM_10006detail11EmptyKernelIvEEvv:
	.zero		896


//--------------------- .nv.constant0._Z18processEdgesKernelPKdPKiiPdPi --------------------------
	.section	.nv.constant0._Z18processEdgesKernelPKdPKiiPdPi,"a",@progbits
	.sectionflags	@""
	.align	4
.nv.constant0._Z18processEdgesKernelPKdPKiiPdPi:
	.zero		936


//--------------------- .nv.constant0._Z27computeDistanceMatrixKernelPKdS0_Pdi --------------------------
	.section	.nv.constant0._Z27computeDistanceMatrixKernelPKdS0_Pdi,"a",@progbits
	.sectionflags	@""
	.align	4
.nv.constant0._Z27computeDistanceMatrixKernelPKdS0_Pdi:
	.zero		924


//--------------------- SYMBOLS --------------------------

	.type		.nv.reservedSmem.offset0,@object
	.size		.nv.reservedSmem.offset0,0x4
